//
// Generated by NVIDIA NVVM Compiler
//
// Compiler Build ID: CL-36424714
// Cuda compilation tools, release 13.0, V13.0.88
// Based on NVVM 20.0.0
//

.version 9.0
.target sm_100
.address_size 64

	// .globl	vectorScalarSet
.func  (.param .b64 func_retval0) __internal_accurate_pow
(
	.param .b64 __internal_accurate_pow_param_0,
	.param .b64 __internal_accurate_pow_param_1
)
;

.visible .entry vectorScalarSet(
	.param .u64 .ptr .align 1 vectorScalarSet_param_0,
	.param .f32 vectorScalarSet_param_1,
	.param .u32 vectorScalarSet_param_2
)
{
	.reg .pred 	%p<2>;
	.reg .b32 	%r<6>;
	.reg .b32 	%f<2>;
	.reg .b64 	%rd<5>;

	ld.param.u64 	%rd1, [vectorScalarSet_param_0];
	ld.param.f32 	%f1, [vectorScalarSet_param_1];
	ld.param.u32 	%r2, [vectorScalarSet_param_2];
	mov.u32 	%r3, %ntid.x;
	mov.u32 	%r4, %ctaid.x;
	mov.u32 	%r5, %tid.x;
	mad.lo.s32 	%r1, %r3, %r4, %r5;
	setp.ge.s32 	%p1, %r1, %r2;
	@%p1 bra 	$L__BB0_2;
	cvta.to.global.u64 	%rd2, %rd1;
	mul.wide.s32 	%rd3, %r1, 4;
	add.s64 	%rd4, %rd2, %rd3;
	st.global.f32 	[%rd4], %f1;
$L__BB0_2:
	ret;

}
	// .globl	matrixDiv
.visible .entry matrixDiv(
	.param .u64 .ptr .align 1 matrixDiv_param_0,
	.param .f32 matrixDiv_param_1,
	.param .u32 matrixDiv_param_2
)
{
	.reg .pred 	%p<2>;
	.reg .b32 	%r<6>;
	.reg .b32 	%f<4>;
	.reg .b64 	%rd<5>;

	ld.param.u64 	%rd1, [matrixDiv_param_0];
	ld.param.f32 	%f1, [matrixDiv_param_1];
	ld.param.u32 	%r2, [matrixDiv_param_2];
	mov.u32 	%r3, %ntid.x;
	mov.u32 	%r4, %ctaid.x;
	mov.u32 	%r5, %tid.x;
	mad.lo.s32 	%r1, %r3, %r4, %r5;
	setp.ge.s32 	%p1, %r1, %r2;
	@%p1 bra 	$L__BB1_2;
	cvta.to.global.u64 	%rd2, %rd1;
	mul.wide.s32 	%rd3, %r1, 4;
	add.s64 	%rd4, %rd2, %rd3;
	ld.global.f32 	%f2, [%rd4];
	div.rn.f32 	%f3, %f2, %f1;
	st.global.f32 	[%rd4], %f3;
$L__BB1_2:
	ret;

}
	// .globl	vectorScalarAdd
.visible .entry vectorScalarAdd(
	.param .u64 .ptr .align 1 vectorScalarAdd_param_0,
	.param .u64 .ptr .align 1 vectorScalarAdd_param_1,
	.param .f32 vectorScalarAdd_param_2,
	.param .u32 vectorScalarAdd_param_3
)
{
	.reg .pred 	%p<2>;
	.reg .b32 	%r<6>;
	.reg .b32 	%f<4>;
	.reg .b64 	%rd<8>;

	ld.param.u64 	%rd1, [vectorScalarAdd_param_0];
	ld.param.u64 	%rd2, [vectorScalarAdd_param_1];
	ld.param.f32 	%f1, [vectorScalarAdd_param_2];
	ld.param.u32 	%r2, [vectorScalarAdd_param_3];
	mov.u32 	%r3, %ntid.x;
	mov.u32 	%r4, %ctaid.x;
	mov.u32 	%r5, %tid.x;
	mad.lo.s32 	%r1, %r3, %r4, %r5;
	setp.ge.s32 	%p1, %r1, %r2;
	@%p1 bra 	$L__BB2_2;
	cvta.to.global.u64 	%rd3, %rd1;
	cvta.to.global.u64 	%rd4, %rd2;
	mul.wide.s32 	%rd5, %r1, 4;
	add.s64 	%rd6, %rd3, %rd5;
	ld.global.nc.f32 	%f2, [%rd6];
	add.f32 	%f3, %f1, %f2;
	add.s64 	%rd7, %rd4, %rd5;
	st.global.f32 	[%rd7], %f3;
$L__BB2_2:
	ret;

}
	// .globl	vectorLog
.visible .entry vectorLog(
	.param .u64 .ptr .align 1 vectorLog_param_0,
	.param .u64 .ptr .align 1 vectorLog_param_1,
	.param .u32 vectorLog_param_2
)
{
	.reg .pred 	%p<5>;
	.reg .b32 	%r<10>;
	.reg .b32 	%f<23>;
	.reg .b64 	%rd<8>;

	ld.param.u64 	%rd1, [vectorLog_param_0];
	ld.param.u64 	%rd2, [vectorLog_param_1];
	ld.param.u32 	%r2, [vectorLog_param_2];
	mov.u32 	%r3, %ntid.x;
	mov.u32 	%r4, %ctaid.x;
	mov.u32 	%r5, %tid.x;
	mad.lo.s32 	%r1, %r3, %r4, %r5;
	setp.ge.s32 	%p1, %r1, %r2;
	@%p1 bra 	$L__BB3_2;
	cvta.to.global.u64 	%rd3, %rd1;
	cvta.to.global.u64 	%rd4, %rd2;
	mul.wide.s32 	%rd5, %r1, 4;
	add.s64 	%rd6, %rd3, %rd5;
	ld.global.nc.f32 	%f1, [%rd6];
	setp.lt.f32 	%p2, %f1, 0f00800000;
	mul.f32 	%f2, %f1, 0f4B000000;
	selp.f32 	%f3, %f2, %f1, %p2;
	selp.f32 	%f4, 0fC1B80000, 0f00000000, %p2;
	mov.b32 	%r6, %f3;
	add.s32 	%r7, %r6, -1059760811;
	and.b32  	%r8, %r7, -8388608;
	sub.s32 	%r9, %r6, %r8;
	mov.b32 	%f5, %r9;
	cvt.rn.f32.s32 	%f6, %r8;
	fma.rn.f32 	%f7, %f6, 0f34000000, %f4;
	add.f32 	%f8, %f5, 0fBF800000;
	fma.rn.f32 	%f9, %f8, 0fBE055027, 0f3E1039F6;
	fma.rn.f32 	%f10, %f9, %f8, 0fBDF8CDCC;
	fma.rn.f32 	%f11, %f10, %f8, 0f3E0F2955;
	fma.rn.f32 	%f12, %f11, %f8, 0fBE2AD8B9;
	fma.rn.f32 	%f13, %f12, %f8, 0f3E4CED0B;
	fma.rn.f32 	%f14, %f13, %f8, 0fBE7FFF22;
	fma.rn.f32 	%f15, %f14, %f8, 0f3EAAAA78;
	fma.rn.f32 	%f16, %f15, %f8, 0fBF000000;
	mul.f32 	%f17, %f8, %f16;
	fma.rn.f32 	%f18, %f17, %f8, %f8;
	fma.rn.f32 	%f19, %f7, 0f3F317218, %f18;
	setp.gt.u32 	%p3, %r6, 2139095039;
	fma.rn.f32 	%f20, %f3, 0f7F800000, 0f7F800000;
	selp.f32 	%f21, %f20, %f19, %p3;
	setp.eq.f32 	%p4, %f3, 0f00000000;
	selp.f32 	%f22, 0fFF800000, %f21, %p4;
	add.s64 	%rd7, %rd4, %rd5;
	st.global.f32 	[%rd7], %f22;
$L__BB3_2:
	ret;

}
	// .globl	vectorExp
.visible .entry vectorExp(
	.param .u64 .ptr .align 1 vectorExp_param_0,
	.param .u64 .ptr .align 1 vectorExp_param_1,
	.param .u32 vectorExp_param_2
)
{
	.reg .pred 	%p<2>;
	.reg .b32 	%r<8>;
	.reg .b32 	%f<14>;
	.reg .b64 	%rd<8>;

	ld.param.u64 	%rd1, [vectorExp_param_0];
	ld.param.u64 	%rd2, [vectorExp_param_1];
	ld.param.u32 	%r2, [vectorExp_param_2];
	mov.u32 	%r3, %ntid.x;
	mov.u32 	%r4, %ctaid.x;
	mov.u32 	%r5, %tid.x;
	mad.lo.s32 	%r1, %r3, %r4, %r5;
	setp.ge.s32 	%p1, %r1, %r2;
	@%p1 bra 	$L__BB4_2;
	cvta.to.global.u64 	%rd3, %rd1;
	cvta.to.global.u64 	%rd4, %rd2;
	mul.wide.s32 	%rd5, %r1, 4;
	add.s64 	%rd6, %rd3, %rd5;
	ld.global.nc.f32 	%f1, [%rd6];
	fma.rn.f32 	%f2, %f1, 0f3BBB989D, 0f3F000000;
	cvt.sat.f32.f32 	%f3, %f2;
	mov.f32 	%f4, 0f4B400001;
	mov.f32 	%f5, 0f437C0000;
	fma.rm.f32 	%f6, %f3, %f5, %f4;
	add.f32 	%f7, %f6, 0fCB40007F;
	neg.f32 	%f8, %f7;
	fma.rn.f32 	%f9, %f1, 0f3FB8AA3B, %f8;
	fma.rn.f32 	%f10, %f1, 0f32A57060, %f9;
	mov.b32 	%r6, %f6;
	shl.b32 	%r7, %r6, 23;
	mov.b32 	%f11, %r7;
	ex2.approx.ftz.f32 	%f12, %f10;
	mul.f32 	%f13, %f12, %f11;
	add.s64 	%rd7, %rd4, %rd5;
	st.global.f32 	[%rd7], %f13;
$L__BB4_2:
	ret;

}
	// .globl	vectorSign
.visible .entry vectorSign(
	.param .u64 .ptr .align 1 vectorSign_param_0,
	.param .u64 .ptr .align 1 vectorSign_param_1,
	.param .u32 vectorSign_param_2
)
{
	.reg .pred 	%p<3>;
	.reg .b32 	%r<6>;
	.reg .b32 	%f<3>;
	.reg .b64 	%rd<8>;

	ld.param.u64 	%rd1, [vectorSign_param_0];
	ld.param.u64 	%rd2, [vectorSign_param_1];
	ld.param.u32 	%r2, [vectorSign_param_2];
	mov.u32 	%r3, %ntid.x;
	mov.u32 	%r4, %ctaid.x;
	mov.u32 	%r5, %tid.x;
	mad.lo.s32 	%r1, %r3, %r4, %r5;
	setp.ge.s32 	%p1, %r1, %r2;
	@%p1 bra 	$L__BB5_2;
	cvta.to.global.u64 	%rd3, %rd1;
	cvta.to.global.u64 	%rd4, %rd2;
	mul.wide.s32 	%rd5, %r1, 4;
	add.s64 	%rd6, %rd3, %rd5;
	ld.global.nc.f32 	%f1, [%rd6];
	setp.gt.f32 	%p2, %f1, 0f00000000;
	selp.f32 	%f2, 0f3F800000, 0fBF800000, %p2;
	add.s64 	%rd7, %rd4, %rd5;
	st.global.f32 	[%rd7], %f2;
$L__BB5_2:
	ret;

}
	// .globl	vectorAbs
.visible .entry vectorAbs(
	.param .u64 .ptr .align 1 vectorAbs_param_0,
	.param .u64 .ptr .align 1 vectorAbs_param_1,
	.param .u32 vectorAbs_param_2
)
{
	.reg .pred 	%p<2>;
	.reg .b32 	%r<6>;
	.reg .b32 	%f<3>;
	.reg .b64 	%rd<8>;

	ld.param.u64 	%rd1, [vectorAbs_param_0];
	ld.param.u64 	%rd2, [vectorAbs_param_1];
	ld.param.u32 	%r2, [vectorAbs_param_2];
	mov.u32 	%r3, %ntid.x;
	mov.u32 	%r4, %ctaid.x;
	mov.u32 	%r5, %tid.x;
	mad.lo.s32 	%r1, %r3, %r4, %r5;
	setp.ge.s32 	%p1, %r1, %r2;
	@%p1 bra 	$L__BB6_2;
	cvta.to.global.u64 	%rd3, %rd1;
	cvta.to.global.u64 	%rd4, %rd2;
	mul.wide.s32 	%rd5, %r1, 4;
	add.s64 	%rd6, %rd3, %rd5;
	ld.global.nc.f32 	%f1, [%rd6];
	abs.f32 	%f2, %f1;
	add.s64 	%rd7, %rd4, %rd5;
	st.global.f32 	[%rd7], %f2;
$L__BB6_2:
	ret;

}
	// .globl	vectorDiv
.visible .entry vectorDiv(
	.param .u64 .ptr .align 1 vectorDiv_param_0,
	.param .u64 .ptr .align 1 vectorDiv_param_1,
	.param .u64 .ptr .align 1 vectorDiv_param_2,
	.param .u32 vectorDiv_param_3
)
{
	.reg .pred 	%p<2>;
	.reg .b32 	%r<6>;
	.reg .b32 	%f<4>;
	.reg .b64 	%rd<11>;

	ld.param.u64 	%rd1, [vectorDiv_param_0];
	ld.param.u64 	%rd2, [vectorDiv_param_1];
	ld.param.u64 	%rd3, [vectorDiv_param_2];
	ld.param.u32 	%r2, [vectorDiv_param_3];
	mov.u32 	%r3, %ntid.x;
	mov.u32 	%r4, %ctaid.x;
	mov.u32 	%r5, %tid.x;
	mad.lo.s32 	%r1, %r3, %r4, %r5;
	setp.ge.s32 	%p1, %r1, %r2;
	@%p1 bra 	$L__BB7_2;
	cvta.to.global.u64 	%rd4, %rd1;
	cvta.to.global.u64 	%rd5, %rd2;
	cvta.to.global.u64 	%rd6, %rd3;
	mul.wide.s32 	%rd7, %r1, 4;
	add.s64 	%rd8, %rd4, %rd7;
	ld.global.nc.f32 	%f1, [%rd8];
	add.s64 	%rd9, %rd5, %rd7;
	ld.global.nc.f32 	%f2, [%rd9];
	div.rn.f32 	%f3, %f1, %f2;
	add.s64 	%rd10, %rd6, %rd7;
	st.global.f32 	[%rd10], %f3;
$L__BB7_2:
	ret;

}
	// .globl	vectorMul
.visible .entry vectorMul(
	.param .u64 .ptr .align 1 vectorMul_param_0,
	.param .u64 .ptr .align 1 vectorMul_param_1,
	.param .u64 .ptr .align 1 vectorMul_param_2,
	.param .u32 vectorMul_param_3
)
{
	.reg .pred 	%p<2>;
	.reg .b32 	%r<6>;
	.reg .b32 	%f<4>;
	.reg .b64 	%rd<11>;

	ld.param.u64 	%rd1, [vectorMul_param_0];
	ld.param.u64 	%rd2, [vectorMul_param_1];
	ld.param.u64 	%rd3, [vectorMul_param_2];
	ld.param.u32 	%r2, [vectorMul_param_3];
	mov.u32 	%r3, %ntid.x;
	mov.u32 	%r4, %ctaid.x;
	mov.u32 	%r5, %tid.x;
	mad.lo.s32 	%r1, %r3, %r4, %r5;
	setp.ge.s32 	%p1, %r1, %r2;
	@%p1 bra 	$L__BB8_2;
	cvta.to.global.u64 	%rd4, %rd1;
	cvta.to.global.u64 	%rd5, %rd2;
	cvta.to.global.u64 	%rd6, %rd3;
	mul.wide.s32 	%rd7, %r1, 4;
	add.s64 	%rd8, %rd4, %rd7;
	ld.global.nc.f32 	%f1, [%rd8];
	add.s64 	%rd9, %rd5, %rd7;
	ld.global.nc.f32 	%f2, [%rd9];
	mul.f32 	%f3, %f1, %f2;
	add.s64 	%rd10, %rd6, %rd7;
	st.global.f32 	[%rd10], %f3;
$L__BB8_2:
	ret;

}
	// .globl	vectorMax
.visible .entry vectorMax(
	.param .u64 .ptr .align 1 vectorMax_param_0,
	.param .u64 .ptr .align 1 vectorMax_param_1,
	.param .f32 vectorMax_param_2,
	.param .u32 vectorMax_param_3
)
{
	.reg .pred 	%p<2>;
	.reg .b32 	%r<6>;
	.reg .b32 	%f<4>;
	.reg .b64 	%rd<8>;

	ld.param.u64 	%rd1, [vectorMax_param_0];
	ld.param.u64 	%rd2, [vectorMax_param_1];
	ld.param.f32 	%f1, [vectorMax_param_2];
	ld.param.u32 	%r2, [vectorMax_param_3];
	mov.u32 	%r3, %ntid.x;
	mov.u32 	%r4, %ctaid.x;
	mov.u32 	%r5, %tid.x;
	mad.lo.s32 	%r1, %r3, %r4, %r5;
	setp.ge.s32 	%p1, %r1, %r2;
	@%p1 bra 	$L__BB9_2;
	cvta.to.global.u64 	%rd3, %rd1;
	cvta.to.global.u64 	%rd4, %rd2;
	mul.wide.s32 	%rd5, %r1, 4;
	add.s64 	%rd6, %rd3, %rd5;
	ld.global.nc.f32 	%f2, [%rd6];
	max.f32 	%f3, %f2, %f1;
	add.s64 	%rd7, %rd4, %rd5;
	st.global.f32 	[%rd7], %f3;
$L__BB9_2:
	ret;

}
	// .globl	vectorMin
.visible .entry vectorMin(
	.param .u64 .ptr .align 1 vectorMin_param_0,
	.param .u64 .ptr .align 1 vectorMin_param_1,
	.param .f32 vectorMin_param_2,
	.param .u32 vectorMin_param_3
)
{
	.reg .pred 	%p<2>;
	.reg .b32 	%r<6>;
	.reg .b32 	%f<4>;
	.reg .b64 	%rd<8>;

	ld.param.u64 	%rd1, [vectorMin_param_0];
	ld.param.u64 	%rd2, [vectorMin_param_1];
	ld.param.f32 	%f1, [vectorMin_param_2];
	ld.param.u32 	%r2, [vectorMin_param_3];
	mov.u32 	%r3, %ntid.x;
	mov.u32 	%r4, %ctaid.x;
	mov.u32 	%r5, %tid.x;
	mad.lo.s32 	%r1, %r3, %r4, %r5;
	setp.ge.s32 	%p1, %r1, %r2;
	@%p1 bra 	$L__BB10_2;
	cvta.to.global.u64 	%rd3, %rd1;
	cvta.to.global.u64 	%rd4, %rd2;
	mul.wide.s32 	%rd5, %r1, 4;
	add.s64 	%rd6, %rd3, %rd5;
	ld.global.nc.f32 	%f2, [%rd6];
	min.f32 	%f3, %f2, %f1;
	add.s64 	%rd7, %rd4, %rd5;
	st.global.f32 	[%rd7], %f3;
$L__BB10_2:
	ret;

}
	// .globl	vectorPow
.visible .entry vectorPow(
	.param .u64 .ptr .align 1 vectorPow_param_0,
	.param .u64 .ptr .align 1 vectorPow_param_1,
	.param .f32 vectorPow_param_2,
	.param .u32 vectorPow_param_3
)
{
	.reg .pred 	%p<24>;
	.reg .b32 	%r<29>;
	.reg .b32 	%f<6>;
	.reg .b64 	%rd<11>;
	.reg .b64 	%fd<23>;

	ld.param.u64 	%rd2, [vectorPow_param_0];
	ld.param.u64 	%rd3, [vectorPow_param_1];
	ld.param.f32 	%f2, [vectorPow_param_2];
	ld.param.u32 	%r4, [vectorPow_param_3];
	mov.u32 	%r5, %ntid.x;
	mov.u32 	%r6, %ctaid.x;
	mov.u32 	%r7, %tid.x;
	mad.lo.s32 	%r1, %r5, %r6, %r7;
	setp.ge.s32 	%p4, %r1, %r4;
	@%p4 bra 	$L__BB11_12;
	cvta.to.global.u64 	%rd4, %rd2;
	mul.wide.s32 	%rd5, %r1, 4;
	add.s64 	%rd6, %rd4, %rd5;
	ld.global.nc.f32 	%f1, [%rd6];
	cvt.f64.f32 	%fd1, %f1;
	cvt.f64.f32 	%fd2, %f2;
	{
	.reg .b32 %temp; 
	mov.b64 	{%temp, %r2}, %fd1;
	}
	{
	.reg .b32 %temp; 
	mov.b64 	{%temp, %r3}, %fd2;
	}
	shr.u32 	%r8, %r3, 20;
	and.b32  	%r9, %r8, 2047;
	add.s32 	%r10, %r9, -1012;
	mov.b64 	%rd7, %fd2;
	shl.b64 	%rd1, %rd7, %r10;
	setp.eq.s64 	%p3, %rd1, -9223372036854775808;
	abs.f64 	%fd3, %fd1;
	setp.neu.f32 	%p5, %f1, 0f00000000;
	@%p5 bra 	$L__BB11_3;
	setp.eq.s64 	%p8, %rd1, -9223372036854775808;
	abs.f64 	%fd18, %fd2;
	setp.neu.f64 	%p9, %fd18, 0d3FE0000000000000;
	and.pred  	%p3, %p9, %p8;
	selp.b32 	%r11, %r2, 0, %p3;
	setp.lt.s32 	%p10, %r3, 0;
	or.b32  	%r12, %r11, 2146435072;
	selp.b32 	%r13, %r12, %r11, %p10;
	mov.b32 	%r14, 0;
	mov.b64 	%fd22, {%r14, %r13};
	bra.uni 	$L__BB11_4;
$L__BB11_3:
	{ // callseq 0, 0
	.param .b64 param0;
	st.param.f64 	[param0], %fd3;
	.param .b64 param1;
	st.param.f64 	[param1], %fd2;
	.param .b64 retval0;
	call.uni (retval0), 
	__internal_accurate_pow, 
	(
	param0, 
	param1
	);
	ld.param.f64 	%fd11, [retval0];
	} // callseq 0
	setp.lt.s32 	%p6, %r2, 0;
	cvt.rzi.f64.f64 	%fd13, %fd2;
	setp.neu.f64 	%p7, %fd13, %fd2;
	neg.f64 	%fd14, %fd11;
	selp.f64 	%fd15, %fd14, %fd11, %p3;
	selp.f64 	%fd16, %fd15, %fd11, %p6;
	selp.f64 	%fd17, 0dFFF8000000000000, %fd16, %p6;
	selp.f64 	%fd22, %fd17, %fd16, %p7;
$L__BB11_4:
	add.f64 	%fd19, %fd2, %fd1;
	{
	.reg .b32 %temp; 
	mov.b64 	{%temp, %r15}, %fd19;
	}
	and.b32  	%r16, %r15, 2146435072;
	setp.ne.s32 	%p11, %r16, 2146435072;
	@%p11 bra 	$L__BB11_11;
	setp.num.f32 	%p12, %f1, %f2;
	@%p12 bra 	$L__BB11_7;
	add.rn.f64 	%fd22, %fd1, %fd2;
	bra.uni 	$L__BB11_11;
$L__BB11_7:
	abs.f64 	%fd20, %fd2;
	setp.neu.f64 	%p13, %fd20, 0d7FF0000000000000;
	@%p13 bra 	$L__BB11_9;
	setp.gt.f64 	%p18, %fd3, 0d3FF0000000000000;
	selp.b32 	%r24, 2146435072, 0, %p18;
	setp.lt.s32 	%p19, %r3, 0;
	xor.b32  	%r25, %r24, 2146435072;
	selp.b32 	%r26, %r25, %r24, %p19;
	setp.eq.f32 	%p20, %f1, 0fBF800000;
	selp.b32 	%r27, 1072693248, %r26, %p20;
	mov.b32 	%r28, 0;
	mov.b64 	%fd22, {%r28, %r27};
	bra.uni 	$L__BB11_11;
$L__BB11_9:
	setp.neu.f64 	%p14, %fd3, 0d7FF0000000000000;
	@%p14 bra 	$L__BB11_11;
	setp.lt.s32 	%p15, %r2, 0;
	setp.lt.s32 	%p16, %r3, 0;
	selp.b32 	%r17, 0, 2146435072, %p16;
	and.b32  	%r18, %r3, 2147483647;
	setp.ne.s32 	%p17, %r18, 1071644672;
	or.b32  	%r19, %r17, -2147483648;
	selp.b32 	%r20, %r19, %r17, %p17;
	selp.b32 	%r21, %r20, %r17, %p3;
	selp.b32 	%r22, %r21, %r17, %p15;
	mov.b32 	%r23, 0;
	mov.b64 	%fd22, {%r23, %r22};
$L__BB11_11:
	setp.eq.f32 	%p21, %f1, 0f3F800000;
	setp.eq.f32 	%p22, %f2, 0f00000000;
	cvt.rn.f32.f64 	%f3, %fd22;
	selp.f32 	%f4, 0f3F800000, %f3, %p21;
	selp.f32 	%f5, 0f3F800000, %f4, %p22;
	cvta.to.global.u64 	%rd8, %rd3;
	add.s64 	%rd10, %rd8, %rd5;
	st.global.f32 	[%rd10], %f5;
$L__BB11_12:
	ret;

}
	// .globl	vectorSqr
.visible .entry vectorSqr(
	.param .u64 .ptr .align 1 vectorSqr_param_0,
	.param .u64 .ptr .align 1 vectorSqr_param_1,
	.param .u32 vectorSqr_param_2
)
{
	.reg .pred 	%p<2>;
	.reg .b32 	%r<6>;
	.reg .b32 	%f<3>;
	.reg .b64 	%rd<8>;

	ld.param.u64 	%rd1, [vectorSqr_param_0];
	ld.param.u64 	%rd2, [vectorSqr_param_1];
	ld.param.u32 	%r2, [vectorSqr_param_2];
	mov.u32 	%r3, %ntid.x;
	mov.u32 	%r4, %ctaid.x;
	mov.u32 	%r5, %tid.x;
	mad.lo.s32 	%r1, %r3, %r4, %r5;
	setp.ge.s32 	%p1, %r1, %r2;
	@%p1 bra 	$L__BB12_2;
	cvta.to.global.u64 	%rd3, %rd1;
	cvta.to.global.u64 	%rd4, %rd2;
	mul.wide.s32 	%rd5, %r1, 4;
	add.s64 	%rd6, %rd3, %rd5;
	ld.global.nc.f32 	%f1, [%rd6];
	mul.f32 	%f2, %f1, %f1;
	add.s64 	%rd7, %rd4, %rd5;
	st.global.f32 	[%rd7], %f2;
$L__BB12_2:
	ret;

}
	// .globl	vectorSqrt
.visible .entry vectorSqrt(
	.param .u64 .ptr .align 1 vectorSqrt_param_0,
	.param .u64 .ptr .align 1 vectorSqrt_param_1,
	.param .u32 vectorSqrt_param_2
)
{
	.reg .pred 	%p<2>;
	.reg .b32 	%r<6>;
	.reg .b32 	%f<3>;
	.reg .b64 	%rd<8>;

	ld.param.u64 	%rd1, [vectorSqrt_param_0];
	ld.param.u64 	%rd2, [vectorSqrt_param_1];
	ld.param.u32 	%r2, [vectorSqrt_param_2];
	mov.u32 	%r3, %ntid.x;
	mov.u32 	%r4, %ctaid.x;
	mov.u32 	%r5, %tid.x;
	mad.lo.s32 	%r1, %r3, %r4, %r5;
	setp.ge.s32 	%p1, %r1, %r2;
	@%p1 bra 	$L__BB13_2;
	cvta.to.global.u64 	%rd3, %rd1;
	cvta.to.global.u64 	%rd4, %rd2;
	mul.wide.s32 	%rd5, %r1, 4;
	add.s64 	%rd6, %rd3, %rd5;
	ld.global.nc.f32 	%f1, [%rd6];
	sqrt.rn.f32 	%f2, %f1;
	add.s64 	%rd7, %rd4, %rd5;
	st.global.f32 	[%rd7], %f2;
$L__BB13_2:
	ret;

}
	// .globl	mask
.visible .entry mask(
	.param .u64 .ptr .align 1 mask_param_0,
	.param .f32 mask_param_1,
	.param .f32 mask_param_2,
	.param .u64 .ptr .align 1 mask_param_3,
	.param .u32 mask_param_4
)
{
	.reg .pred 	%p<3>;
	.reg .b32 	%r<6>;
	.reg .b32 	%f<4>;
	.reg .b64 	%rd<9>;

	ld.param.u64 	%rd1, [mask_param_0];
	ld.param.f32 	%f1, [mask_param_1];
	ld.param.f32 	%f2, [mask_param_2];
	ld.param.u64 	%rd2, [mask_param_3];
	ld.param.u32 	%r2, [mask_param_4];
	mov.u32 	%r3, %ntid.x;
	mov.u32 	%r4, %ctaid.x;
	mov.u32 	%r5, %tid.x;
	mad.lo.s32 	%r1, %r3, %r4, %r5;
	setp.ge.s32 	%p1, %r1, %r2;
	@%p1 bra 	$L__BB14_3;
	cvta.to.global.u64 	%rd3, %rd1;
	mul.wide.s32 	%rd4, %r1, 4;
	add.s64 	%rd5, %rd3, %rd4;
	ld.global.nc.f32 	%f3, [%rd5];
	setp.neu.f32 	%p2, %f3, %f1;
	@%p2 bra 	$L__BB14_3;
	cvta.to.global.u64 	%rd6, %rd2;
	add.s64 	%rd8, %rd6, %rd4;
	st.global.f32 	[%rd8], %f2;
$L__BB14_3:
	ret;

}
	// .globl	dropout
.visible .entry dropout(
	.param .u64 .ptr .align 1 dropout_param_0,
	.param .f32 dropout_param_1,
	.param .f32 dropout_param_2,
	.param .u32 dropout_param_3
)
{
	.reg .pred 	%p<4>;
	.reg .b32 	%r<6>;
	.reg .b32 	%f<8>;
	.reg .b64 	%rd<5>;

	ld.param.u64 	%rd1, [dropout_param_0];
	ld.param.f32 	%f2, [dropout_param_1];
	ld.param.f32 	%f1, [dropout_param_2];
	ld.param.u32 	%r2, [dropout_param_3];
	mov.u32 	%r3, %ntid.x;
	mov.u32 	%r4, %ctaid.x;
	mov.u32 	%r5, %tid.x;
	mad.lo.s32 	%r1, %r3, %r4, %r5;
	setp.ge.s32 	%p1, %r1, %r2;
	setp.leu.f32 	%p2, %f2, %f1;
	or.pred  	%p3, %p2, %p1;
	@%p3 bra 	$L__BB15_2;
	cvta.to.global.u64 	%rd2, %rd1;
	mov.f32 	%f3, 0f3F800000;
	sub.f32 	%f4, %f3, %f1;
	rcp.rn.f32 	%f5, %f4;
	mul.wide.s32 	%rd3, %r1, 4;
	add.s64 	%rd4, %rd2, %rd3;
	ld.global.f32 	%f6, [%rd4];
	mul.f32 	%f7, %f5, %f6;
	st.global.f32 	[%rd4], %f7;
$L__BB15_2:
	ret;

}
	// .globl	derSoftmax
.visible .entry derSoftmax(
	.param .u64 .ptr .align 1 derSoftmax_param_0,
	.param .u64 .ptr .align 1 derSoftmax_param_1,
	.param .u32 derSoftmax_param_2,
	.param .u64 .ptr .align 1 derSoftmax_param_3,
	.param .u32 derSoftmax_param_4
)
{
	.reg .pred 	%p<26>;
	.reg .b32 	%r<59>;
	.reg .b32 	%f<175>;
	.reg .b64 	%rd<29>;

	ld.param.u64 	%rd14, [derSoftmax_param_0];
	ld.param.u64 	%rd15, [derSoftmax_param_1];
	ld.param.u32 	%r28, [derSoftmax_param_2];
	ld.param.u64 	%rd13, [derSoftmax_param_3];
	ld.param.u32 	%r29, [derSoftmax_param_4];
	cvta.to.global.u64 	%rd1, %rd15;
	cvta.to.global.u64 	%rd2, %rd14;
	mov.u32 	%r30, %ntid.x;
	mov.u32 	%r31, %ctaid.x;
	mov.u32 	%r32, %tid.x;
	mad.lo.s32 	%r1, %r30, %r31, %r32;
	setp.ge.s32 	%p1, %r1, %r29;
	@%p1 bra 	$L__BB16_60;
	mul.lo.s32 	%r2, %r28, %r1;
	setp.lt.s32 	%p2, %r28, 1;
	@%p2 bra 	$L__BB16_60;
	and.b32  	%r3, %r28, 7;
	and.b32  	%r4, %r28, 3;
	and.b32  	%r5, %r28, 2147483640;
	and.b32  	%r6, %r28, 1;
	cvta.to.global.u64 	%rd3, %rd13;
	mov.b32 	%r48, 0;
	mov.u32 	%r49, %r2;
$L__BB16_3:
	setp.lt.u32 	%p3, %r28, 8;
	cvt.s64.s32 	%rd4, %r49;
	mul.wide.s32 	%rd16, %r49, 4;
	add.s64 	%rd5, %rd2, %rd16;
	mov.b32 	%r55, 0;
	mov.f32 	%f174, 0f00000000;
	mov.u32 	%r54, %r2;
	@%p3 bra 	$L__BB16_30;
	neg.s32 	%r50, %r48;
	mov.b32 	%r51, 0;
	mov.f32 	%f174, 0f00000000;
	mov.u32 	%r54, %r2;
$L__BB16_5:
	.pragma "nounroll";
	mul.wide.s32 	%rd6, %r54, 4;
	add.s64 	%rd17, %rd2, %rd6;
	add.s64 	%rd7, %rd17, 16;
	setp.eq.s32 	%p4, %r50, 0;
	@%p4 bra 	$L__BB16_7;
	ld.global.nc.f32 	%f150, [%rd5];
	ld.global.nc.f32 	%f81, [%rd7+-16];
	neg.f32 	%f82, %f81;
	mul.f32 	%f151, %f150, %f82;
	bra.uni 	$L__BB16_8;
$L__BB16_7:
	ld.global.nc.f32 	%f150, [%rd5];
	mov.f32 	%f83, 0f3F800000;
	sub.f32 	%f84, %f83, %f150;
	mul.f32 	%f151, %f150, %f84;
$L__BB16_8:
	add.s64 	%rd18, %rd1, %rd6;
	add.s64 	%rd8, %rd18, 16;
	ld.global.nc.f32 	%f85, [%rd18];
	fma.rn.f32 	%f8, %f151, %f85, %f174;
	add.s32 	%r36, %r51, 1;
	setp.eq.s32 	%p5, %r48, %r36;
	@%p5 bra 	$L__BB16_10;
	ld.global.nc.f32 	%f86, [%rd7+-12];
	neg.f32 	%f152, %f86;
	bra.uni 	$L__BB16_11;
$L__BB16_10:
	mov.f32 	%f87, 0f3F800000;
	sub.f32 	%f152, %f87, %f150;
$L__BB16_11:
	mul.f32 	%f88, %f150, %f152;
	ld.global.nc.f32 	%f89, [%rd8+-12];
	fma.rn.f32 	%f12, %f88, %f89, %f8;
	add.s32 	%r37, %r51, 2;
	setp.eq.s32 	%p6, %r48, %r37;
	@%p6 bra 	$L__BB16_13;
	ld.global.nc.f32 	%f90, [%rd7+-8];
	neg.f32 	%f153, %f90;
	bra.uni 	$L__BB16_14;
$L__BB16_13:
	mov.f32 	%f91, 0f3F800000;
	sub.f32 	%f153, %f91, %f150;
$L__BB16_14:
	mul.f32 	%f92, %f150, %f153;
	ld.global.nc.f32 	%f93, [%rd8+-8];
	fma.rn.f32 	%f16, %f92, %f93, %f12;
	add.s32 	%r38, %r51, 3;
	setp.eq.s32 	%p7, %r48, %r38;
	@%p7 bra 	$L__BB16_16;
	ld.global.nc.f32 	%f94, [%rd7+-4];
	neg.f32 	%f154, %f94;
	bra.uni 	$L__BB16_17;
$L__BB16_16:
	mov.f32 	%f95, 0f3F800000;
	sub.f32 	%f154, %f95, %f150;
$L__BB16_17:
	mul.f32 	%f96, %f150, %f154;
	ld.global.nc.f32 	%f97, [%rd8+-4];
	fma.rn.f32 	%f20, %f96, %f97, %f16;
	add.s32 	%r39, %r51, 4;
	setp.eq.s32 	%p8, %r48, %r39;
	@%p8 bra 	$L__BB16_19;
	ld.global.nc.f32 	%f98, [%rd7];
	neg.f32 	%f155, %f98;
	bra.uni 	$L__BB16_20;
$L__BB16_19:
	mov.f32 	%f99, 0f3F800000;
	sub.f32 	%f155, %f99, %f150;
$L__BB16_20:
	mul.f32 	%f100, %f150, %f155;
	ld.global.nc.f32 	%f101, [%rd8];
	fma.rn.f32 	%f24, %f100, %f101, %f20;
	add.s32 	%r40, %r51, 5;
	setp.eq.s32 	%p9, %r48, %r40;
	@%p9 bra 	$L__BB16_22;
	ld.global.nc.f32 	%f102, [%rd7+4];
	neg.f32 	%f156, %f102;
	bra.uni 	$L__BB16_23;
$L__BB16_22:
	mov.f32 	%f103, 0f3F800000;
	sub.f32 	%f156, %f103, %f150;
$L__BB16_23:
	mul.f32 	%f104, %f150, %f156;
	ld.global.nc.f32 	%f105, [%rd8+4];
	fma.rn.f32 	%f28, %f104, %f105, %f24;
	add.s32 	%r41, %r51, 6;
	setp.eq.s32 	%p10, %r48, %r41;
	@%p10 bra 	$L__BB16_25;
	ld.global.nc.f32 	%f106, [%rd7+8];
	neg.f32 	%f157, %f106;
	bra.uni 	$L__BB16_26;
$L__BB16_25:
	mov.f32 	%f107, 0f3F800000;
	sub.f32 	%f157, %f107, %f150;
$L__BB16_26:
	mul.f32 	%f108, %f150, %f157;
	ld.global.nc.f32 	%f109, [%rd8+8];
	fma.rn.f32 	%f32, %f108, %f109, %f28;
	add.s32 	%r42, %r51, 7;
	setp.eq.s32 	%p11, %r48, %r42;
	@%p11 bra 	$L__BB16_28;
	ld.global.nc.f32 	%f110, [%rd7+12];
	neg.f32 	%f158, %f110;
	bra.uni 	$L__BB16_29;
$L__BB16_28:
	mov.f32 	%f111, 0f3F800000;
	sub.f32 	%f158, %f111, %f150;
$L__BB16_29:
	mul.f32 	%f112, %f150, %f158;
	ld.global.nc.f32 	%f113, [%rd8+12];
	fma.rn.f32 	%f174, %f112, %f113, %f32;
	add.s32 	%r51, %r51, 8;
	add.s32 	%r54, %r54, 8;
	add.s32 	%r50, %r50, 8;
	setp.ne.s32 	%p12, %r51, %r5;
	mov.u32 	%r55, %r5;
	@%p12 bra 	$L__BB16_5;
$L__BB16_30:
	setp.eq.s32 	%p13, %r3, 0;
	@%p13 bra 	$L__BB16_59;
	add.s32 	%r43, %r3, -1;
	setp.lt.u32 	%p14, %r43, 3;
	@%p14 bra 	$L__BB16_45;
	setp.eq.s32 	%p15, %r48, %r55;
	mul.wide.s32 	%rd19, %r54, 4;
	add.s64 	%rd9, %rd2, %rd19;
	@%p15 bra 	$L__BB16_34;
	ld.global.nc.f32 	%f161, [%rd5];
	ld.global.nc.f32 	%f115, [%rd9];
	neg.f32 	%f116, %f115;
	mul.f32 	%f162, %f161, %f116;
	bra.uni 	$L__BB16_35;
$L__BB16_34:
	ld.global.nc.f32 	%f161, [%rd5];
	mov.f32 	%f117, 0f3F800000;
	sub.f32 	%f118, %f117, %f161;
	mul.f32 	%f162, %f161, %f118;
$L__BB16_35:
	add.s64 	%rd10, %rd1, %rd19;
	ld.global.nc.f32 	%f119, [%rd10];
	fma.rn.f32 	%f45, %f162, %f119, %f174;
	add.s32 	%r44, %r55, 1;
	setp.eq.s32 	%p16, %r48, %r44;
	@%p16 bra 	$L__BB16_37;
	ld.global.nc.f32 	%f120, [%rd9+4];
	neg.f32 	%f163, %f120;
	bra.uni 	$L__BB16_38;
$L__BB16_37:
	mov.f32 	%f121, 0f3F800000;
	sub.f32 	%f163, %f121, %f161;
$L__BB16_38:
	mul.f32 	%f122, %f161, %f163;
	ld.global.nc.f32 	%f123, [%rd10+4];
	fma.rn.f32 	%f49, %f122, %f123, %f45;
	add.s32 	%r45, %r55, 2;
	setp.eq.s32 	%p17, %r48, %r45;
	@%p17 bra 	$L__BB16_40;
	ld.global.nc.f32 	%f124, [%rd9+8];
	neg.f32 	%f164, %f124;
	bra.uni 	$L__BB16_41;
$L__BB16_40:
	mov.f32 	%f125, 0f3F800000;
	sub.f32 	%f164, %f125, %f161;
$L__BB16_41:
	mul.f32 	%f126, %f161, %f164;
	ld.global.nc.f32 	%f127, [%rd10+8];
	fma.rn.f32 	%f53, %f126, %f127, %f49;
	add.s32 	%r46, %r55, 3;
	setp.eq.s32 	%p18, %r48, %r46;
	@%p18 bra 	$L__BB16_43;
	ld.global.nc.f32 	%f128, [%rd9+12];
	neg.f32 	%f165, %f128;
	bra.uni 	$L__BB16_44;
$L__BB16_43:
	mov.f32 	%f129, 0f3F800000;
	sub.f32 	%f165, %f129, %f161;
$L__BB16_44:
	mul.f32 	%f130, %f161, %f165;
	ld.global.nc.f32 	%f131, [%rd10+12];
	fma.rn.f32 	%f174, %f130, %f131, %f53;
	add.s32 	%r54, %r54, 4;
	add.s32 	%r55, %r55, 4;
$L__BB16_45:
	setp.eq.s32 	%p19, %r4, 0;
	@%p19 bra 	$L__BB16_59;
	setp.eq.s32 	%p20, %r4, 1;
	@%p20 bra 	$L__BB16_54;
	setp.eq.s32 	%p21, %r48, %r55;
	mul.wide.s32 	%rd21, %r54, 4;
	add.s64 	%rd11, %rd2, %rd21;
	@%p21 bra 	$L__BB16_49;
	ld.global.nc.f32 	%f168, [%rd5];
	ld.global.nc.f32 	%f133, [%rd11];
	neg.f32 	%f134, %f133;
	mul.f32 	%f169, %f168, %f134;
	bra.uni 	$L__BB16_50;
$L__BB16_49:
	ld.global.nc.f32 	%f168, [%rd5];
	mov.f32 	%f135, 0f3F800000;
	sub.f32 	%f136, %f135, %f168;
	mul.f32 	%f169, %f168, %f136;
$L__BB16_50:
	add.s64 	%rd12, %rd1, %rd21;
	ld.global.nc.f32 	%f137, [%rd12];
	fma.rn.f32 	%f66, %f169, %f137, %f174;
	add.s32 	%r47, %r55, 1;
	setp.eq.s32 	%p22, %r48, %r47;
	@%p22 bra 	$L__BB16_52;
	ld.global.nc.f32 	%f138, [%rd11+4];
	neg.f32 	%f170, %f138;
	bra.uni 	$L__BB16_53;
$L__BB16_52:
	mov.f32 	%f139, 0f3F800000;
	sub.f32 	%f170, %f139, %f168;
$L__BB16_53:
	mul.f32 	%f140, %f168, %f170;
	ld.global.nc.f32 	%f141, [%rd12+4];
	fma.rn.f32 	%f174, %f140, %f141, %f66;
	add.s32 	%r54, %r54, 2;
	add.s32 	%r55, %r55, 2;
$L__BB16_54:
	setp.eq.s32 	%p23, %r6, 0;
	@%p23 bra 	$L__BB16_59;
	setp.eq.s32 	%p24, %r48, %r55;
	@%p24 bra 	$L__BB16_57;
	ld.global.nc.f32 	%f142, [%rd5];
	mul.wide.s32 	%rd23, %r54, 4;
	add.s64 	%rd24, %rd2, %rd23;
	ld.global.nc.f32 	%f143, [%rd24];
	neg.f32 	%f144, %f143;
	mul.f32 	%f173, %f142, %f144;
	bra.uni 	$L__BB16_58;
$L__BB16_57:
	ld.global.nc.f32 	%f145, [%rd5];
	mov.f32 	%f146, 0f3F800000;
	sub.f32 	%f147, %f146, %f145;
	mul.f32 	%f173, %f145, %f147;
$L__BB16_58:
	mul.wide.s32 	%rd25, %r54, 4;
	add.s64 	%rd26, %rd1, %rd25;
	ld.global.nc.f32 	%f148, [%rd26];
	fma.rn.f32 	%f174, %f173, %f148, %f174;
$L__BB16_59:
	shl.b64 	%rd27, %rd4, 2;
	add.s64 	%rd28, %rd3, %rd27;
	st.global.f32 	[%rd28], %f174;
	add.s32 	%r48, %r48, 1;
	add.s32 	%r49, %r49, 1;
	setp.ne.s32 	%p25, %r48, %r28;
	@%p25 bra 	$L__BB16_3;
$L__BB16_60:
	ret;

}
	// .globl	MatAdd
.visible .entry MatAdd(
	.param .u64 .ptr .align 1 MatAdd_param_0,
	.param .u64 .ptr .align 1 MatAdd_param_1,
	.param .u32 MatAdd_param_2
)
{
	.reg .pred 	%p<2>;
	.reg .b32 	%r<6>;
	.reg .b32 	%f<4>;
	.reg .b64 	%rd<8>;

	ld.param.u64 	%rd1, [MatAdd_param_0];
	ld.param.u64 	%rd2, [MatAdd_param_1];
	ld.param.u32 	%r2, [MatAdd_param_2];
	mov.u32 	%r3, %ntid.x;
	mov.u32 	%r4, %ctaid.x;
	mov.u32 	%r5, %tid.x;
	mad.lo.s32 	%r1, %r3, %r4, %r5;
	setp.ge.s32 	%p1, %r1, %r2;
	@%p1 bra 	$L__BB17_2;
	cvta.to.global.u64 	%rd3, %rd2;
	cvta.to.global.u64 	%rd4, %rd1;
	mul.wide.s32 	%rd5, %r1, 4;
	add.s64 	%rd6, %rd3, %rd5;
	ld.global.nc.f32 	%f1, [%rd6];
	add.s64 	%rd7, %rd4, %rd5;
	ld.global.f32 	%f2, [%rd7];
	add.f32 	%f3, %f1, %f2;
	st.global.f32 	[%rd7], %f3;
$L__BB17_2:
	ret;

}
	// .globl	addCopy
.visible .entry addCopy(
	.param .u64 .ptr .align 1 addCopy_param_0,
	.param .u64 .ptr .align 1 addCopy_param_1,
	.param .u32 addCopy_param_2,
	.param .u32 addCopy_param_3,
	.param .u32 addCopy_param_4,
	.param .u32 addCopy_param_5
)
{
	.reg .pred 	%p<11>;
	.reg .b32 	%r<46>;
	.reg .b32 	%f<30>;
	.reg .b64 	%rd<27>;

	ld.param.u64 	%rd10, [addCopy_param_0];
	ld.param.u64 	%rd11, [addCopy_param_1];
	ld.param.u32 	%r27, [addCopy_param_2];
	ld.param.u32 	%r28, [addCopy_param_3];
	ld.param.u32 	%r29, [addCopy_param_4];
	ld.param.u32 	%r30, [addCopy_param_5];
	cvta.to.global.u64 	%rd1, %rd11;
	cvta.to.global.u64 	%rd2, %rd10;
	mov.u32 	%r31, %tid.x;
	mov.u32 	%r32, %ctaid.x;
	mov.u32 	%r33, %ntid.x;
	mad.lo.s32 	%r1, %r32, %r33, %r31;
	setp.ge.s32 	%p1, %r1, %r30;
	@%p1 bra 	$L__BB18_14;
	mul.lo.s32 	%r34, %r28, %r1;
	mad.lo.s32 	%r39, %r29, %r27, %r34;
	setp.lt.s32 	%p2, %r27, 1;
	@%p2 bra 	$L__BB18_14;
	and.b32  	%r3, %r27, 15;
	setp.lt.u32 	%p3, %r27, 16;
	mov.b32 	%r40, 0;
	@%p3 bra 	$L__BB18_5;
	and.b32  	%r40, %r27, 2147483632;
	neg.s32 	%r36, %r40;
	add.s64 	%rd3, %rd1, 32;
	add.s64 	%rd25, %rd2, 32;
$L__BB18_4:
	.pragma "nounroll";
	mul.wide.s32 	%rd12, %r39, 4;
	add.s64 	%rd13, %rd3, %rd12;
	ld.global.f32 	%f1, [%rd25+-32];
	st.global.f32 	[%rd13+-32], %f1;
	ld.global.f32 	%f2, [%rd25+-28];
	st.global.f32 	[%rd13+-28], %f2;
	ld.global.f32 	%f3, [%rd25+-24];
	st.global.f32 	[%rd13+-24], %f3;
	ld.global.f32 	%f4, [%rd25+-20];
	st.global.f32 	[%rd13+-20], %f4;
	ld.global.f32 	%f5, [%rd25+-16];
	st.global.f32 	[%rd13+-16], %f5;
	ld.global.f32 	%f6, [%rd25+-12];
	st.global.f32 	[%rd13+-12], %f6;
	ld.global.f32 	%f7, [%rd25+-8];
	st.global.f32 	[%rd13+-8], %f7;
	ld.global.f32 	%f8, [%rd25+-4];
	st.global.f32 	[%rd13+-4], %f8;
	ld.global.f32 	%f9, [%rd25];
	st.global.f32 	[%rd13], %f9;
	ld.global.f32 	%f10, [%rd25+4];
	st.global.f32 	[%rd13+4], %f10;
	ld.global.f32 	%f11, [%rd25+8];
	st.global.f32 	[%rd13+8], %f11;
	ld.global.f32 	%f12, [%rd25+12];
	st.global.f32 	[%rd13+12], %f12;
	ld.global.f32 	%f13, [%rd25+16];
	st.global.f32 	[%rd13+16], %f13;
	ld.global.f32 	%f14, [%rd25+20];
	st.global.f32 	[%rd13+20], %f14;
	ld.global.f32 	%f15, [%rd25+24];
	st.global.f32 	[%rd13+24], %f15;
	ld.global.f32 	%f16, [%rd25+28];
	st.global.f32 	[%rd13+28], %f16;
	add.s32 	%r39, %r39, 16;
	add.s32 	%r36, %r36, 16;
	add.s64 	%rd25, %rd25, 64;
	setp.ne.s32 	%p4, %r36, 0;
	@%p4 bra 	$L__BB18_4;
$L__BB18_5:
	setp.eq.s32 	%p5, %r3, 0;
	@%p5 bra 	$L__BB18_14;
	and.b32  	%r12, %r27, 7;
	setp.lt.u32 	%p6, %r3, 8;
	@%p6 bra 	$L__BB18_8;
	mul.wide.u32 	%rd14, %r40, 4;
	add.s64 	%rd15, %rd2, %rd14;
	ld.global.f32 	%f17, [%rd15];
	mul.wide.s32 	%rd16, %r39, 4;
	add.s64 	%rd17, %rd1, %rd16;
	st.global.f32 	[%rd17], %f17;
	ld.global.f32 	%f18, [%rd15+4];
	st.global.f32 	[%rd17+4], %f18;
	ld.global.f32 	%f19, [%rd15+8];
	st.global.f32 	[%rd17+8], %f19;
	ld.global.f32 	%f20, [%rd15+12];
	st.global.f32 	[%rd17+12], %f20;
	ld.global.f32 	%f21, [%rd15+16];
	st.global.f32 	[%rd17+16], %f21;
	ld.global.f32 	%f22, [%rd15+20];
	st.global.f32 	[%rd17+20], %f22;
	ld.global.f32 	%f23, [%rd15+24];
	st.global.f32 	[%rd17+24], %f23;
	ld.global.f32 	%f24, [%rd15+28];
	st.global.f32 	[%rd17+28], %f24;
	add.s32 	%r39, %r39, 8;
	add.s32 	%r40, %r40, 8;
$L__BB18_8:
	setp.eq.s32 	%p7, %r12, 0;
	@%p7 bra 	$L__BB18_14;
	and.b32  	%r17, %r27, 3;
	setp.lt.u32 	%p8, %r12, 4;
	@%p8 bra 	$L__BB18_11;
	mul.wide.u32 	%rd18, %r40, 4;
	add.s64 	%rd19, %rd2, %rd18;
	ld.global.f32 	%f25, [%rd19];
	mul.wide.s32 	%rd20, %r39, 4;
	add.s64 	%rd21, %rd1, %rd20;
	st.global.f32 	[%rd21], %f25;
	ld.global.f32 	%f26, [%rd19+4];
	st.global.f32 	[%rd21+4], %f26;
	ld.global.f32 	%f27, [%rd19+8];
	st.global.f32 	[%rd21+8], %f27;
	ld.global.f32 	%f28, [%rd19+12];
	st.global.f32 	[%rd21+12], %f28;
	add.s32 	%r39, %r39, 4;
	add.s32 	%r40, %r40, 4;
$L__BB18_11:
	setp.eq.s32 	%p9, %r17, 0;
	@%p9 bra 	$L__BB18_14;
	mul.wide.u32 	%rd22, %r40, 4;
	add.s64 	%rd26, %rd2, %rd22;
	neg.s32 	%r44, %r17;
$L__BB18_13:
	.pragma "nounroll";
	mul.wide.s32 	%rd23, %r39, 4;
	add.s64 	%rd24, %rd1, %rd23;
	ld.global.f32 	%f29, [%rd26];
	st.global.f32 	[%rd24], %f29;
	add.s32 	%r39, %r39, 1;
	add.s64 	%rd26, %rd26, 4;
	add.s32 	%r44, %r44, 1;
	setp.ne.s32 	%p10, %r44, 0;
	@%p10 bra 	$L__BB18_13;
$L__BB18_14:
	ret;

}
	// .globl	addBackCopy
.visible .entry addBackCopy(
	.param .u64 .ptr .align 1 addBackCopy_param_0,
	.param .u64 .ptr .align 1 addBackCopy_param_1,
	.param .u32 addBackCopy_param_2,
	.param .u32 addBackCopy_param_3,
	.param .u32 addBackCopy_param_4,
	.param .u32 addBackCopy_param_5
)
{
	.reg .pred 	%p<11>;
	.reg .b32 	%r<46>;
	.reg .b32 	%f<30>;
	.reg .b64 	%rd<27>;

	ld.param.u64 	%rd10, [addBackCopy_param_0];
	ld.param.u64 	%rd11, [addBackCopy_param_1];
	ld.param.u32 	%r27, [addBackCopy_param_2];
	ld.param.u32 	%r28, [addBackCopy_param_3];
	ld.param.u32 	%r29, [addBackCopy_param_4];
	ld.param.u32 	%r30, [addBackCopy_param_5];
	cvta.to.global.u64 	%rd1, %rd11;
	cvta.to.global.u64 	%rd2, %rd10;
	mov.u32 	%r31, %tid.x;
	mov.u32 	%r32, %ctaid.x;
	mov.u32 	%r33, %ntid.x;
	mad.lo.s32 	%r1, %r32, %r33, %r31;
	setp.ge.s32 	%p1, %r1, %r30;
	@%p1 bra 	$L__BB19_14;
	mul.lo.s32 	%r34, %r27, %r1;
	mad.lo.s32 	%r39, %r29, %r28, %r34;
	setp.lt.s32 	%p2, %r28, 1;
	@%p2 bra 	$L__BB19_14;
	and.b32  	%r3, %r28, 15;
	setp.lt.u32 	%p3, %r28, 16;
	mov.b32 	%r40, 0;
	@%p3 bra 	$L__BB19_5;
	and.b32  	%r40, %r28, 2147483632;
	neg.s32 	%r36, %r40;
	add.s64 	%rd3, %rd1, 32;
	add.s64 	%rd25, %rd2, 32;
$L__BB19_4:
	.pragma "nounroll";
	mul.wide.s32 	%rd12, %r39, 4;
	add.s64 	%rd13, %rd3, %rd12;
	ld.global.f32 	%f1, [%rd25+-32];
	st.global.f32 	[%rd13+-32], %f1;
	ld.global.f32 	%f2, [%rd25+-28];
	st.global.f32 	[%rd13+-28], %f2;
	ld.global.f32 	%f3, [%rd25+-24];
	st.global.f32 	[%rd13+-24], %f3;
	ld.global.f32 	%f4, [%rd25+-20];
	st.global.f32 	[%rd13+-20], %f4;
	ld.global.f32 	%f5, [%rd25+-16];
	st.global.f32 	[%rd13+-16], %f5;
	ld.global.f32 	%f6, [%rd25+-12];
	st.global.f32 	[%rd13+-12], %f6;
	ld.global.f32 	%f7, [%rd25+-8];
	st.global.f32 	[%rd13+-8], %f7;
	ld.global.f32 	%f8, [%rd25+-4];
	st.global.f32 	[%rd13+-4], %f8;
	ld.global.f32 	%f9, [%rd25];
	st.global.f32 	[%rd13], %f9;
	ld.global.f32 	%f10, [%rd25+4];
	st.global.f32 	[%rd13+4], %f10;
	ld.global.f32 	%f11, [%rd25+8];
	st.global.f32 	[%rd13+8], %f11;
	ld.global.f32 	%f12, [%rd25+12];
	st.global.f32 	[%rd13+12], %f12;
	ld.global.f32 	%f13, [%rd25+16];
	st.global.f32 	[%rd13+16], %f13;
	ld.global.f32 	%f14, [%rd25+20];
	st.global.f32 	[%rd13+20], %f14;
	ld.global.f32 	%f15, [%rd25+24];
	st.global.f32 	[%rd13+24], %f15;
	ld.global.f32 	%f16, [%rd25+28];
	st.global.f32 	[%rd13+28], %f16;
	add.s32 	%r39, %r39, 16;
	add.s32 	%r36, %r36, 16;
	add.s64 	%rd25, %rd25, 64;
	setp.ne.s32 	%p4, %r36, 0;
	@%p4 bra 	$L__BB19_4;
$L__BB19_5:
	setp.eq.s32 	%p5, %r3, 0;
	@%p5 bra 	$L__BB19_14;
	and.b32  	%r12, %r28, 7;
	setp.lt.u32 	%p6, %r3, 8;
	@%p6 bra 	$L__BB19_8;
	mul.wide.u32 	%rd14, %r40, 4;
	add.s64 	%rd15, %rd2, %rd14;
	ld.global.f32 	%f17, [%rd15];
	mul.wide.s32 	%rd16, %r39, 4;
	add.s64 	%rd17, %rd1, %rd16;
	st.global.f32 	[%rd17], %f17;
	ld.global.f32 	%f18, [%rd15+4];
	st.global.f32 	[%rd17+4], %f18;
	ld.global.f32 	%f19, [%rd15+8];
	st.global.f32 	[%rd17+8], %f19;
	ld.global.f32 	%f20, [%rd15+12];
	st.global.f32 	[%rd17+12], %f20;
	ld.global.f32 	%f21, [%rd15+16];
	st.global.f32 	[%rd17+16], %f21;
	ld.global.f32 	%f22, [%rd15+20];
	st.global.f32 	[%rd17+20], %f22;
	ld.global.f32 	%f23, [%rd15+24];
	st.global.f32 	[%rd17+24], %f23;
	ld.global.f32 	%f24, [%rd15+28];
	st.global.f32 	[%rd17+28], %f24;
	add.s32 	%r39, %r39, 8;
	add.s32 	%r40, %r40, 8;
$L__BB19_8:
	setp.eq.s32 	%p7, %r12, 0;
	@%p7 bra 	$L__BB19_14;
	and.b32  	%r17, %r28, 3;
	setp.lt.u32 	%p8, %r12, 4;
	@%p8 bra 	$L__BB19_11;
	mul.wide.u32 	%rd18, %r40, 4;
	add.s64 	%rd19, %rd2, %rd18;
	ld.global.f32 	%f25, [%rd19];
	mul.wide.s32 	%rd20, %r39, 4;
	add.s64 	%rd21, %rd1, %rd20;
	st.global.f32 	[%rd21], %f25;
	ld.global.f32 	%f26, [%rd19+4];
	st.global.f32 	[%rd21+4], %f26;
	ld.global.f32 	%f27, [%rd19+8];
	st.global.f32 	[%rd21+8], %f27;
	ld.global.f32 	%f28, [%rd19+12];
	st.global.f32 	[%rd21+12], %f28;
	add.s32 	%r39, %r39, 4;
	add.s32 	%r40, %r40, 4;
$L__BB19_11:
	setp.eq.s32 	%p9, %r17, 0;
	@%p9 bra 	$L__BB19_14;
	mul.wide.u32 	%rd22, %r40, 4;
	add.s64 	%rd26, %rd2, %rd22;
	neg.s32 	%r44, %r17;
$L__BB19_13:
	.pragma "nounroll";
	mul.wide.s32 	%rd23, %r39, 4;
	add.s64 	%rd24, %rd1, %rd23;
	ld.global.f32 	%f29, [%rd26];
	st.global.f32 	[%rd24], %f29;
	add.s32 	%r39, %r39, 1;
	add.s64 	%rd26, %rd26, 4;
	add.s32 	%r44, %r44, 1;
	setp.ne.s32 	%p10, %r44, 0;
	@%p10 bra 	$L__BB19_13;
$L__BB19_14:
	ret;

}
	// .globl	Softmax
.visible .entry Softmax(
	.param .u64 .ptr .align 1 Softmax_param_0,
	.param .u64 .ptr .align 1 Softmax_param_1,
	.param .u32 Softmax_param_2,
	.param .u64 .ptr .align 1 Softmax_param_3,
	.param .u32 Softmax_param_4
)
{
	.reg .pred 	%p<94>;
	.reg .b32 	%r<130>;
	.reg .b32 	%f<181>;
	.reg .b64 	%rd<70>;
	.reg .b64 	%fd<92>;

	ld.param.u64 	%rd19, [Softmax_param_0];
	ld.param.u64 	%rd20, [Softmax_param_1];
	ld.param.u32 	%r62, [Softmax_param_2];
	ld.param.u64 	%rd21, [Softmax_param_3];
	ld.param.u32 	%r63, [Softmax_param_4];
	cvta.to.global.u64 	%rd1, %rd21;
	cvta.to.global.u64 	%rd2, %rd20;
	cvta.to.global.u64 	%rd3, %rd19;
	mov.u32 	%r64, %ntid.x;
	mov.u32 	%r65, %ctaid.x;
	mov.u32 	%r66, %tid.x;
	mad.lo.s32 	%r67, %r64, %r65, %r66;
	mul.lo.s32 	%r1, %r62, %r67;
	mul.wide.s32 	%rd22, %r1, 4;
	add.s64 	%rd4, %rd3, %rd22;
	ld.global.nc.f32 	%f173, [%rd4];
	setp.ge.s32 	%p1, %r67, %r63;
	@%p1 bra 	$L__BB20_61;
	setp.lt.s32 	%p2, %r62, 2;
	@%p2 bra 	$L__BB20_15;
	add.s32 	%r2, %r62, -1;
	add.s32 	%r69, %r62, -2;
	and.b32  	%r3, %r2, 15;
	setp.lt.u32 	%p3, %r69, 15;
	mov.b32 	%r112, 1;
	@%p3 bra 	$L__BB20_6;
	and.b32  	%r71, %r2, -16;
	neg.s32 	%r117, %r71;
	add.s64 	%rd24, %rd22, %rd3;
	add.s64 	%rd67, %rd24, 32;
	mov.b32 	%r116, 0;
$L__BB20_4:
	.pragma "nounroll";
	ld.global.nc.f32 	%f33, [%rd67+-28];
	setp.gt.f32 	%p4, %f33, %f173;
	selp.f32 	%f34, %f33, %f173, %p4;
	ld.global.nc.f32 	%f35, [%rd67+-24];
	setp.gt.f32 	%p5, %f35, %f34;
	selp.f32 	%f36, %f35, %f34, %p5;
	ld.global.nc.f32 	%f37, [%rd67+-20];
	setp.gt.f32 	%p6, %f37, %f36;
	selp.f32 	%f38, %f37, %f36, %p6;
	ld.global.nc.f32 	%f39, [%rd67+-16];
	setp.gt.f32 	%p7, %f39, %f38;
	selp.f32 	%f40, %f39, %f38, %p7;
	ld.global.nc.f32 	%f41, [%rd67+-12];
	setp.gt.f32 	%p8, %f41, %f40;
	selp.f32 	%f42, %f41, %f40, %p8;
	ld.global.nc.f32 	%f43, [%rd67+-8];
	setp.gt.f32 	%p9, %f43, %f42;
	selp.f32 	%f44, %f43, %f42, %p9;
	ld.global.nc.f32 	%f45, [%rd67+-4];
	setp.gt.f32 	%p10, %f45, %f44;
	selp.f32 	%f46, %f45, %f44, %p10;
	ld.global.nc.f32 	%f47, [%rd67];
	setp.gt.f32 	%p11, %f47, %f46;
	selp.f32 	%f48, %f47, %f46, %p11;
	ld.global.nc.f32 	%f49, [%rd67+4];
	setp.gt.f32 	%p12, %f49, %f48;
	selp.f32 	%f50, %f49, %f48, %p12;
	ld.global.nc.f32 	%f51, [%rd67+8];
	setp.gt.f32 	%p13, %f51, %f50;
	selp.f32 	%f52, %f51, %f50, %p13;
	ld.global.nc.f32 	%f53, [%rd67+12];
	setp.gt.f32 	%p14, %f53, %f52;
	selp.f32 	%f54, %f53, %f52, %p14;
	ld.global.nc.f32 	%f55, [%rd67+16];
	setp.gt.f32 	%p15, %f55, %f54;
	selp.f32 	%f56, %f55, %f54, %p15;
	ld.global.nc.f32 	%f57, [%rd67+20];
	setp.gt.f32 	%p16, %f57, %f56;
	selp.f32 	%f58, %f57, %f56, %p16;
	ld.global.nc.f32 	%f59, [%rd67+24];
	setp.gt.f32 	%p17, %f59, %f58;
	selp.f32 	%f60, %f59, %f58, %p17;
	ld.global.nc.f32 	%f61, [%rd67+28];
	setp.gt.f32 	%p18, %f61, %f60;
	selp.f32 	%f62, %f61, %f60, %p18;
	ld.global.nc.f32 	%f63, [%rd67+32];
	setp.gt.f32 	%p19, %f63, %f62;
	selp.f32 	%f173, %f63, %f62, %p19;
	add.s32 	%r117, %r117, 16;
	add.s32 	%r116, %r116, 16;
	add.s64 	%rd67, %rd67, 64;
	setp.eq.s32 	%p20, %r117, 0;
	@%p20 bra 	$L__BB20_5;
	bra.uni 	$L__BB20_4;
$L__BB20_5:
	add.s32 	%r112, %r116, 1;
$L__BB20_6:
	setp.eq.s32 	%p21, %r3, 0;
	@%p21 bra 	$L__BB20_15;
	and.b32  	%r7, %r2, 7;
	setp.lt.u32 	%p22, %r3, 8;
	@%p22 bra 	$L__BB20_9;
	mul.wide.s32 	%rd25, %r112, 4;
	add.s64 	%rd26, %rd4, %rd25;
	ld.global.nc.f32 	%f65, [%rd26];
	setp.gt.f32 	%p23, %f65, %f173;
	selp.f32 	%f66, %f65, %f173, %p23;
	ld.global.nc.f32 	%f67, [%rd26+4];
	setp.gt.f32 	%p24, %f67, %f66;
	selp.f32 	%f68, %f67, %f66, %p24;
	ld.global.nc.f32 	%f69, [%rd26+8];
	setp.gt.f32 	%p25, %f69, %f68;
	selp.f32 	%f70, %f69, %f68, %p25;
	ld.global.nc.f32 	%f71, [%rd26+12];
	setp.gt.f32 	%p26, %f71, %f70;
	selp.f32 	%f72, %f71, %f70, %p26;
	ld.global.nc.f32 	%f73, [%rd26+16];
	setp.gt.f32 	%p27, %f73, %f72;
	selp.f32 	%f74, %f73, %f72, %p27;
	ld.global.nc.f32 	%f75, [%rd26+20];
	setp.gt.f32 	%p28, %f75, %f74;
	selp.f32 	%f76, %f75, %f74, %p28;
	ld.global.nc.f32 	%f77, [%rd26+24];
	setp.gt.f32 	%p29, %f77, %f76;
	selp.f32 	%f78, %f77, %f76, %p29;
	ld.global.nc.f32 	%f79, [%rd26+28];
	setp.gt.f32 	%p30, %f79, %f78;
	selp.f32 	%f173, %f79, %f78, %p30;
	add.s32 	%r112, %r112, 8;
$L__BB20_9:
	setp.eq.s32 	%p31, %r7, 0;
	@%p31 bra 	$L__BB20_15;
	and.b32  	%r10, %r2, 3;
	setp.lt.u32 	%p32, %r7, 4;
	@%p32 bra 	$L__BB20_12;
	mul.wide.s32 	%rd27, %r112, 4;
	add.s64 	%rd28, %rd4, %rd27;
	ld.global.nc.f32 	%f81, [%rd28];
	setp.gt.f32 	%p33, %f81, %f173;
	selp.f32 	%f82, %f81, %f173, %p33;
	ld.global.nc.f32 	%f83, [%rd28+4];
	setp.gt.f32 	%p34, %f83, %f82;
	selp.f32 	%f84, %f83, %f82, %p34;
	ld.global.nc.f32 	%f85, [%rd28+8];
	setp.gt.f32 	%p35, %f85, %f84;
	selp.f32 	%f86, %f85, %f84, %p35;
	ld.global.nc.f32 	%f87, [%rd28+12];
	setp.gt.f32 	%p36, %f87, %f86;
	selp.f32 	%f173, %f87, %f86, %p36;
	add.s32 	%r112, %r112, 4;
$L__BB20_12:
	setp.eq.s32 	%p37, %r10, 0;
	@%p37 bra 	$L__BB20_15;
	neg.s32 	%r114, %r10;
$L__BB20_14:
	.pragma "nounroll";
	mul.wide.s32 	%rd30, %r112, 4;
	add.s64 	%rd31, %rd4, %rd30;
	ld.global.nc.f32 	%f88, [%rd31];
	setp.gt.f32 	%p38, %f88, %f173;
	selp.f32 	%f173, %f88, %f173, %p38;
	add.s32 	%r112, %r112, 1;
	add.s32 	%r114, %r114, 1;
	setp.ne.s32 	%p39, %r114, 0;
	@%p39 bra 	$L__BB20_14;
$L__BB20_15:
	setp.lt.s32 	%p40, %r62, 1;
	mov.f32 	%f180, 0f322BCC77;
	@%p40 bra 	$L__BB20_48;
	mov.f64 	%fd26, 0d4005BF0A8B145769;
	{
	.reg .b32 %temp; 
	mov.b64 	{%temp, %r18}, %fd26;
	}
	and.b32  	%r19, %r62, 3;
	setp.lt.u32 	%p41, %r62, 4;
	mov.f32 	%f179, 0f00000000;
	mov.b32 	%r120, 0;
	@%p41 bra 	$L__BB20_39;
	and.b32  	%r120, %r62, 2147483644;
	add.s64 	%rd7, %rd2, 8;
	neg.s32 	%r118, %r120;
	add.s64 	%rd33, %rd22, %rd3;
	add.s64 	%rd68, %rd33, 8;
	mov.f32 	%f179, 0f00000000;
	mov.u32 	%r119, %r1;
$L__BB20_18:
	setp.lt.s32 	%p42, %r18, 0;
	ld.global.nc.f32 	%f93, [%rd68+-8];
	sub.f32 	%f16, %f93, %f173;
	cvt.f64.f32 	%fd27, %f16;
	{
	.reg .b32 %temp; 
	mov.b64 	{%temp, %r28}, %fd27;
	}
	shr.u32 	%r73, %r28, 20;
	and.b32  	%r74, %r73, 2047;
	add.s32 	%r75, %r74, -1012;
	mov.b64 	%rd34, %fd27;
	shl.b64 	%rd35, %rd34, %r75;
	setp.eq.s64 	%p43, %rd35, -9223372036854775808;
	{ // callseq 1, 0
	.param .b64 param0;
	st.param.f64 	[param0], 0d4005BF0A8B145769;
	.param .b64 param1;
	st.param.f64 	[param1], %fd27;
	.param .b64 retval0;
	call.uni (retval0), 
	__internal_accurate_pow, 
	(
	param0, 
	param1
	);
	ld.param.f64 	%fd28, [retval0];
	} // callseq 1
	neg.f64 	%fd30, %fd28;
	selp.f64 	%fd31, %fd30, %fd28, %p43;
	selp.f64 	%fd32, %fd31, %fd28, %p42;
	cvt.rzi.f64.f64 	%fd33, %fd27;
	setp.neu.f64 	%p44, %fd33, %fd27;
	selp.f64 	%fd35, 0dFFF8000000000000, %fd32, %p44;
	selp.f64 	%fd87, %fd35, %fd32, %p42;
	add.f64 	%fd36, %fd27, 0d4005BF0A8B145769;
	{
	.reg .b32 %temp; 
	mov.b64 	{%temp, %r76}, %fd36;
	}
	and.b32  	%r77, %r76, 2146435072;
	setp.ne.s32 	%p45, %r77, 2146435072;
	@%p45 bra 	$L__BB20_23;
	setp.num.f32 	%p46, %f16, %f16;
	@%p46 bra 	$L__BB20_21;
	mov.f64 	%fd38, 0d4005BF0A8B145769;
	add.rn.f64 	%fd87, %fd38, %fd27;
	bra.uni 	$L__BB20_23;
$L__BB20_21:
	abs.f64 	%fd37, %fd27;
	setp.neu.f64 	%p47, %fd37, 0d7FF0000000000000;
	@%p47 bra 	$L__BB20_23;
	setp.lt.s32 	%p48, %r28, 0;
	selp.b32 	%r78, 0, 2146435072, %p48;
	mov.b32 	%r79, 0;
	mov.b64 	%fd87, {%r79, %r78};
$L__BB20_23:
	mul.wide.s32 	%rd37, %r119, 4;
	add.s64 	%rd12, %rd7, %rd37;
	setp.lt.s32 	%p49, %r18, 0;
	setp.eq.f32 	%p50, %f16, 0f00000000;
	cvt.rn.f32.f64 	%f94, %fd87;
	selp.f32 	%f95, 0f3F800000, %f94, %p50;
	st.global.f32 	[%rd12+-8], %f95;
	add.f32 	%f17, %f179, %f95;
	ld.global.nc.f32 	%f96, [%rd68+-4];
	sub.f32 	%f18, %f96, %f173;
	cvt.f64.f32 	%fd39, %f18;
	{
	.reg .b32 %temp; 
	mov.b64 	{%temp, %r29}, %fd39;
	}
	shr.u32 	%r80, %r29, 20;
	and.b32  	%r81, %r80, 2047;
	add.s32 	%r82, %r81, -1012;
	mov.b64 	%rd38, %fd39;
	shl.b64 	%rd39, %rd38, %r82;
	setp.eq.s64 	%p51, %rd39, -9223372036854775808;
	{ // callseq 2, 0
	.param .b64 param0;
	st.param.f64 	[param0], 0d4005BF0A8B145769;
	.param .b64 param1;
	st.param.f64 	[param1], %fd39;
	.param .b64 retval0;
	call.uni (retval0), 
	__internal_accurate_pow, 
	(
	param0, 
	param1
	);
	ld.param.f64 	%fd40, [retval0];
	} // callseq 2
	neg.f64 	%fd42, %fd40;
	selp.f64 	%fd43, %fd42, %fd40, %p51;
	selp.f64 	%fd44, %fd43, %fd40, %p49;
	cvt.rzi.f64.f64 	%fd45, %fd39;
	setp.neu.f64 	%p52, %fd45, %fd39;
	selp.f64 	%fd47, 0dFFF8000000000000, %fd44, %p52;
	selp.f64 	%fd88, %fd47, %fd44, %p49;
	add.f64 	%fd48, %fd39, 0d4005BF0A8B145769;
	{
	.reg .b32 %temp; 
	mov.b64 	{%temp, %r83}, %fd48;
	}
	and.b32  	%r84, %r83, 2146435072;
	setp.ne.s32 	%p53, %r84, 2146435072;
	@%p53 bra 	$L__BB20_28;
	setp.nan.f32 	%p54, %f18, %f18;
	@%p54 bra 	$L__BB20_27;
	abs.f64 	%fd49, %fd39;
	setp.neu.f64 	%p55, %fd49, 0d7FF0000000000000;
	@%p55 bra 	$L__BB20_28;
	setp.lt.s32 	%p56, %r29, 0;
	selp.b32 	%r85, 0, 2146435072, %p56;
	mov.b32 	%r86, 0;
	mov.b64 	%fd88, {%r86, %r85};
	bra.uni 	$L__BB20_28;
$L__BB20_27:
	mov.f64 	%fd50, 0d4005BF0A8B145769;
	add.rn.f64 	%fd88, %fd50, %fd39;
$L__BB20_28:
	setp.eq.f32 	%p58, %f18, 0f00000000;
	cvt.rn.f32.f64 	%f97, %fd88;
	selp.f32 	%f98, 0f3F800000, %f97, %p58;
	st.global.f32 	[%rd12+-4], %f98;
	add.f32 	%f19, %f17, %f98;
	ld.global.nc.f32 	%f99, [%rd68];
	sub.f32 	%f20, %f99, %f173;
	cvt.f64.f32 	%fd51, %f20;
	{
	.reg .b32 %temp; 
	mov.b64 	{%temp, %r30}, %fd51;
	}
	shr.u32 	%r87, %r30, 20;
	and.b32  	%r88, %r87, 2047;
	add.s32 	%r89, %r88, -1012;
	mov.b64 	%rd41, %fd51;
	shl.b64 	%rd42, %rd41, %r89;
	setp.eq.s64 	%p59, %rd42, -9223372036854775808;
	{ // callseq 3, 0
	.param .b64 param0;
	st.param.f64 	[param0], 0d4005BF0A8B145769;
	.param .b64 param1;
	st.param.f64 	[param1], %fd51;
	.param .b64 retval0;
	call.uni (retval0), 
	__internal_accurate_pow, 
	(
	param0, 
	param1
	);
	ld.param.f64 	%fd52, [retval0];
	} // callseq 3
	neg.f64 	%fd54, %fd52;
	selp.f64 	%fd55, %fd54, %fd52, %p59;
	selp.f64 	%fd56, %fd55, %fd52, %p49;
	cvt.rzi.f64.f64 	%fd57, %fd51;
	setp.neu.f64 	%p60, %fd57, %fd51;
	selp.f64 	%fd59, 0dFFF8000000000000, %fd56, %p60;
	selp.f64 	%fd89, %fd59, %fd56, %p49;
	add.f64 	%fd60, %fd51, 0d4005BF0A8B145769;
	{
	.reg .b32 %temp; 
	mov.b64 	{%temp, %r90}, %fd60;
	}
	and.b32  	%r91, %r90, 2146435072;
	setp.ne.s32 	%p61, %r91, 2146435072;
	@%p61 bra 	$L__BB20_33;
	setp.nan.f32 	%p62, %f20, %f20;
	@%p62 bra 	$L__BB20_32;
	abs.f64 	%fd61, %fd51;
	setp.neu.f64 	%p63, %fd61, 0d7FF0000000000000;
	@%p63 bra 	$L__BB20_33;
	setp.lt.s32 	%p64, %r30, 0;
	selp.b32 	%r92, 0, 2146435072, %p64;
	mov.b32 	%r93, 0;
	mov.b64 	%fd89, {%r93, %r92};
	bra.uni 	$L__BB20_33;
$L__BB20_32:
	mov.f64 	%fd62, 0d4005BF0A8B145769;
	add.rn.f64 	%fd89, %fd62, %fd51;
$L__BB20_33:
	setp.eq.f32 	%p66, %f20, 0f00000000;
	cvt.rn.f32.f64 	%f100, %fd89;
	selp.f32 	%f101, 0f3F800000, %f100, %p66;
	st.global.f32 	[%rd12], %f101;
	add.f32 	%f21, %f19, %f101;
	ld.global.nc.f32 	%f102, [%rd68+4];
	sub.f32 	%f22, %f102, %f173;
	cvt.f64.f32 	%fd63, %f22;
	{
	.reg .b32 %temp; 
	mov.b64 	{%temp, %r31}, %fd63;
	}
	shr.u32 	%r94, %r31, 20;
	and.b32  	%r95, %r94, 2047;
	add.s32 	%r96, %r95, -1012;
	mov.b64 	%rd44, %fd63;
	shl.b64 	%rd45, %rd44, %r96;
	setp.eq.s64 	%p67, %rd45, -9223372036854775808;
	{ // callseq 4, 0
	.param .b64 param0;
	st.param.f64 	[param0], 0d4005BF0A8B145769;
	.param .b64 param1;
	st.param.f64 	[param1], %fd63;
	.param .b64 retval0;
	call.uni (retval0), 
	__internal_accurate_pow, 
	(
	param0, 
	param1
	);
	ld.param.f64 	%fd64, [retval0];
	} // callseq 4
	neg.f64 	%fd66, %fd64;
	selp.f64 	%fd67, %fd66, %fd64, %p67;
	selp.f64 	%fd68, %fd67, %fd64, %p49;
	cvt.rzi.f64.f64 	%fd69, %fd63;
	setp.neu.f64 	%p68, %fd69, %fd63;
	selp.f64 	%fd71, 0dFFF8000000000000, %fd68, %p68;
	selp.f64 	%fd90, %fd71, %fd68, %p49;
	add.f64 	%fd72, %fd63, 0d4005BF0A8B145769;
	{
	.reg .b32 %temp; 
	mov.b64 	{%temp, %r97}, %fd72;
	}
	and.b32  	%r98, %r97, 2146435072;
	setp.ne.s32 	%p69, %r98, 2146435072;
	@%p69 bra 	$L__BB20_38;
	setp.nan.f32 	%p70, %f22, %f22;
	@%p70 bra 	$L__BB20_37;
	abs.f64 	%fd73, %fd63;
	setp.neu.f64 	%p71, %fd73, 0d7FF0000000000000;
	@%p71 bra 	$L__BB20_38;
	setp.lt.s32 	%p72, %r31, 0;
	selp.b32 	%r99, 0, 2146435072, %p72;
	mov.b32 	%r100, 0;
	mov.b64 	%fd90, {%r100, %r99};
	bra.uni 	$L__BB20_38;
$L__BB20_37:
	mov.f64 	%fd74, 0d4005BF0A8B145769;
	add.rn.f64 	%fd90, %fd74, %fd63;
$L__BB20_38:
	setp.eq.f32 	%p73, %f22, 0f00000000;
	cvt.rn.f32.f64 	%f103, %fd90;
	selp.f32 	%f104, 0f3F800000, %f103, %p73;
	st.global.f32 	[%rd12+4], %f104;
	add.f32 	%f179, %f21, %f104;
	add.s32 	%r119, %r119, 4;
	add.s32 	%r118, %r118, 4;
	add.s64 	%rd68, %rd68, 16;
	setp.ne.s32 	%p74, %r118, 0;
	@%p74 bra 	$L__BB20_18;
$L__BB20_39:
	setp.eq.s32 	%p75, %r19, 0;
	@%p75 bra 	$L__BB20_47;
	mul.wide.s32 	%rd47, %r1, 4;
	mul.wide.u32 	%rd48, %r120, 4;
	add.s64 	%rd49, %rd47, %rd48;
	add.s64 	%rd69, %rd3, %rd49;
	add.s32 	%r122, %r120, %r1;
	neg.s32 	%r121, %r19;
$L__BB20_41:
	.pragma "nounroll";
	setp.lt.s32 	%p76, %r18, 0;
	ld.global.nc.f32 	%f105, [%rd69];
	sub.f32 	%f27, %f105, %f173;
	cvt.f64.f32 	%fd75, %f27;
	{
	.reg .b32 %temp; 
	mov.b64 	{%temp, %r39}, %fd75;
	}
	shr.u32 	%r101, %r39, 20;
	and.b32  	%r102, %r101, 2047;
	add.s32 	%r103, %r102, -1012;
	mov.b64 	%rd50, %fd75;
	shl.b64 	%rd51, %rd50, %r103;
	setp.eq.s64 	%p77, %rd51, -9223372036854775808;
	{ // callseq 5, 0
	.param .b64 param0;
	st.param.f64 	[param0], 0d4005BF0A8B145769;
	.param .b64 param1;
	st.param.f64 	[param1], %fd75;
	.param .b64 retval0;
	call.uni (retval0), 
	__internal_accurate_pow, 
	(
	param0, 
	param1
	);
	ld.param.f64 	%fd76, [retval0];
	} // callseq 5
	neg.f64 	%fd78, %fd76;
	selp.f64 	%fd79, %fd78, %fd76, %p77;
	selp.f64 	%fd80, %fd79, %fd76, %p76;
	cvt.rzi.f64.f64 	%fd81, %fd75;
	setp.neu.f64 	%p78, %fd81, %fd75;
	selp.f64 	%fd83, 0dFFF8000000000000, %fd80, %p78;
	selp.f64 	%fd91, %fd83, %fd80, %p76;
	add.f64 	%fd84, %fd75, 0d4005BF0A8B145769;
	{
	.reg .b32 %temp; 
	mov.b64 	{%temp, %r104}, %fd84;
	}
	and.b32  	%r105, %r104, 2146435072;
	setp.ne.s32 	%p79, %r105, 2146435072;
	@%p79 bra 	$L__BB20_46;
	setp.nan.f32 	%p80, %f27, %f27;
	@%p80 bra 	$L__BB20_45;
	abs.f64 	%fd85, %fd75;
	setp.neu.f64 	%p81, %fd85, 0d7FF0000000000000;
	@%p81 bra 	$L__BB20_46;
	setp.lt.s32 	%p82, %r39, 0;
	selp.b32 	%r106, 0, 2146435072, %p82;
	mov.b32 	%r107, 0;
	mov.b64 	%fd91, {%r107, %r106};
	bra.uni 	$L__BB20_46;
$L__BB20_45:
	mov.f64 	%fd86, 0d4005BF0A8B145769;
	add.rn.f64 	%fd91, %fd86, %fd75;
$L__BB20_46:
	setp.eq.f32 	%p83, %f27, 0f00000000;
	cvt.rn.f32.f64 	%f106, %fd91;
	selp.f32 	%f107, 0f3F800000, %f106, %p83;
	mul.wide.s32 	%rd53, %r122, 4;
	add.s64 	%rd54, %rd2, %rd53;
	st.global.f32 	[%rd54], %f107;
	add.f32 	%f179, %f179, %f107;
	add.s64 	%rd69, %rd69, 4;
	add.s32 	%r122, %r122, 1;
	add.s32 	%r121, %r121, 1;
	setp.ne.s32 	%p84, %r121, 0;
	@%p84 bra 	$L__BB20_41;
$L__BB20_47:
	add.f32 	%f180, %f179, 0f322BCC77;
$L__BB20_48:
	setp.lt.s32 	%p85, %r62, 1;
	@%p85 bra 	$L__BB20_61;
	and.b32  	%r42, %r62, 15;
	setp.lt.u32 	%p86, %r62, 16;
	mov.b32 	%r126, 0;
	@%p86 bra 	$L__BB20_52;
	and.b32  	%r126, %r62, 2147483632;
	neg.s32 	%r124, %r126;
	add.s64 	%rd17, %rd2, 32;
	add.s64 	%rd18, %rd1, 32;
	mov.u32 	%r123, %r1;
$L__BB20_51:
	.pragma "nounroll";
	mul.wide.s32 	%rd55, %r123, 4;
	add.s64 	%rd56, %rd17, %rd55;
	add.s64 	%rd57, %rd18, %rd55;
	ld.global.f32 	%f108, [%rd56+-32];
	div.rn.f32 	%f109, %f108, %f180;
	st.global.f32 	[%rd57+-32], %f109;
	ld.global.f32 	%f110, [%rd56+-28];
	div.rn.f32 	%f111, %f110, %f180;
	st.global.f32 	[%rd57+-28], %f111;
	ld.global.f32 	%f112, [%rd56+-24];
	div.rn.f32 	%f113, %f112, %f180;
	st.global.f32 	[%rd57+-24], %f113;
	ld.global.f32 	%f114, [%rd56+-20];
	div.rn.f32 	%f115, %f114, %f180;
	st.global.f32 	[%rd57+-20], %f115;
	ld.global.f32 	%f116, [%rd56+-16];
	div.rn.f32 	%f117, %f116, %f180;
	st.global.f32 	[%rd57+-16], %f117;
	ld.global.f32 	%f118, [%rd56+-12];
	div.rn.f32 	%f119, %f118, %f180;
	st.global.f32 	[%rd57+-12], %f119;
	ld.global.f32 	%f120, [%rd56+-8];
	div.rn.f32 	%f121, %f120, %f180;
	st.global.f32 	[%rd57+-8], %f121;
	ld.global.f32 	%f122, [%rd56+-4];
	div.rn.f32 	%f123, %f122, %f180;
	st.global.f32 	[%rd57+-4], %f123;
	ld.global.f32 	%f124, [%rd56];
	div.rn.f32 	%f125, %f124, %f180;
	st.global.f32 	[%rd57], %f125;
	ld.global.f32 	%f126, [%rd56+4];
	div.rn.f32 	%f127, %f126, %f180;
	st.global.f32 	[%rd57+4], %f127;
	ld.global.f32 	%f128, [%rd56+8];
	div.rn.f32 	%f129, %f128, %f180;
	st.global.f32 	[%rd57+8], %f129;
	ld.global.f32 	%f130, [%rd56+12];
	div.rn.f32 	%f131, %f130, %f180;
	st.global.f32 	[%rd57+12], %f131;
	ld.global.f32 	%f132, [%rd56+16];
	div.rn.f32 	%f133, %f132, %f180;
	st.global.f32 	[%rd57+16], %f133;
	ld.global.f32 	%f134, [%rd56+20];
	div.rn.f32 	%f135, %f134, %f180;
	st.global.f32 	[%rd57+20], %f135;
	ld.global.f32 	%f136, [%rd56+24];
	div.rn.f32 	%f137, %f136, %f180;
	st.global.f32 	[%rd57+24], %f137;
	ld.global.f32 	%f138, [%rd56+28];
	div.rn.f32 	%f139, %f138, %f180;
	st.global.f32 	[%rd57+28], %f139;
	add.s32 	%r124, %r124, 16;
	add.s32 	%r123, %r123, 16;
	setp.ne.s32 	%p87, %r124, 0;
	@%p87 bra 	$L__BB20_51;
$L__BB20_52:
	setp.eq.s32 	%p88, %r42, 0;
	@%p88 bra 	$L__BB20_61;
	and.b32  	%r50, %r62, 7;
	setp.lt.u32 	%p89, %r42, 8;
	@%p89 bra 	$L__BB20_55;
	add.s32 	%r109, %r126, %r1;
	mul.wide.s32 	%rd58, %r109, 4;
	add.s64 	%rd59, %rd2, %rd58;
	ld.global.f32 	%f140, [%rd59];
	div.rn.f32 	%f141, %f140, %f180;
	add.s64 	%rd60, %rd1, %rd58;
	st.global.f32 	[%rd60], %f141;
	ld.global.f32 	%f142, [%rd59+4];
	div.rn.f32 	%f143, %f142, %f180;
	st.global.f32 	[%rd60+4], %f143;
	ld.global.f32 	%f144, [%rd59+8];
	div.rn.f32 	%f145, %f144, %f180;
	st.global.f32 	[%rd60+8], %f145;
	ld.global.f32 	%f146, [%rd59+12];
	div.rn.f32 	%f147, %f146, %f180;
	st.global.f32 	[%rd60+12], %f147;
	ld.global.f32 	%f148, [%rd59+16];
	div.rn.f32 	%f149, %f148, %f180;
	st.global.f32 	[%rd60+16], %f149;
	ld.global.f32 	%f150, [%rd59+20];
	div.rn.f32 	%f151, %f150, %f180;
	st.global.f32 	[%rd60+20], %f151;
	ld.global.f32 	%f152, [%rd59+24];
	div.rn.f32 	%f153, %f152, %f180;
	st.global.f32 	[%rd60+24], %f153;
	ld.global.f32 	%f154, [%rd59+28];
	div.rn.f32 	%f155, %f154, %f180;
	st.global.f32 	[%rd60+28], %f155;
	add.s32 	%r126, %r126, 8;
$L__BB20_55:
	setp.eq.s32 	%p90, %r50, 0;
	@%p90 bra 	$L__BB20_61;
	and.b32  	%r53, %r62, 3;
	setp.lt.u32 	%p91, %r50, 4;
	@%p91 bra 	$L__BB20_58;
	add.s32 	%r110, %r126, %r1;
	mul.wide.s32 	%rd61, %r110, 4;
	add.s64 	%rd62, %rd2, %rd61;
	ld.global.f32 	%f156, [%rd62];
	div.rn.f32 	%f157, %f156, %f180;
	add.s64 	%rd63, %rd1, %rd61;
	st.global.f32 	[%rd63], %f157;
	ld.global.f32 	%f158, [%rd62+4];
	div.rn.f32 	%f159, %f158, %f180;
	st.global.f32 	[%rd63+4], %f159;
	ld.global.f32 	%f160, [%rd62+8];
	div.rn.f32 	%f161, %f160, %f180;
	st.global.f32 	[%rd63+8], %f161;
	ld.global.f32 	%f162, [%rd62+12];
	div.rn.f32 	%f163, %f162, %f180;
	st.global.f32 	[%rd63+12], %f163;
	add.s32 	%r126, %r126, 4;
$L__BB20_58:
	setp.eq.s32 	%p92, %r53, 0;
	@%p92 bra 	$L__BB20_61;
	add.s32 	%r129, %r126, %r1;
	neg.s32 	%r128, %r53;
$L__BB20_60:
	.pragma "nounroll";
	mul.wide.s32 	%rd64, %r129, 4;
	add.s64 	%rd65, %rd1, %rd64;
	add.s64 	%rd66, %rd2, %rd64;
	ld.global.f32 	%f164, [%rd66];
	div.rn.f32 	%f165, %f164, %f180;
	st.global.f32 	[%rd65], %f165;
	add.s32 	%r129, %r129, 1;
	add.s32 	%r128, %r128, 1;
	setp.ne.s32 	%p93, %r128, 0;
	@%p93 bra 	$L__BB20_60;
$L__BB20_61:
	ret;

}
.func  (.param .b64 func_retval0) __internal_accurate_pow(
	.param .b64 __internal_accurate_pow_param_0,
	.param .b64 __internal_accurate_pow_param_1
)
{
	.reg .pred 	%p<8>;
	.reg .b32 	%r<49>;
	.reg .b32 	%f<3>;
	.reg .b64 	%fd<109>;

	ld.param.f64 	%fd10, [__internal_accurate_pow_param_0];
	ld.param.f64 	%fd11, [__internal_accurate_pow_param_1];
	{
	.reg .b32 %temp; 
	mov.b64 	{%temp, %r46}, %fd10;
	}
	{
	.reg .b32 %temp; 
	mov.b64 	{%r45, %temp}, %fd10;
	}
	shr.u32 	%r47, %r46, 20;
	setp.gt.u32 	%p1, %r46, 1048575;
	@%p1 bra 	$L__BB21_2;
	mul.f64 	%fd12, %fd10, 0d4350000000000000;
	{
	.reg .b32 %temp; 
	mov.b64 	{%temp, %r46}, %fd12;
	}
	{
	.reg .b32 %temp; 
	mov.b64 	{%r45, %temp}, %fd12;
	}
	shr.u32 	%r16, %r46, 20;
	add.s32 	%r47, %r16, -54;
$L__BB21_2:
	add.s32 	%r48, %r47, -1023;
	and.b32  	%r17, %r46, -2146435073;
	or.b32  	%r18, %r17, 1072693248;
	mov.b64 	%fd107, {%r45, %r18};
	setp.lt.u32 	%p2, %r18, 1073127583;
	@%p2 bra 	$L__BB21_4;
	{
	.reg .b32 %temp; 
	mov.b64 	{%r19, %temp}, %fd107;
	}
	{
	.reg .b32 %temp; 
	mov.b64 	{%temp, %r20}, %fd107;
	}
	add.s32 	%r21, %r20, -1048576;
	mov.b64 	%fd107, {%r19, %r21};
	add.s32 	%r48, %r47, -1022;
$L__BB21_4:
	add.f64 	%fd13, %fd107, 0dBFF0000000000000;
	add.f64 	%fd14, %fd107, 0d3FF0000000000000;
	rcp.approx.ftz.f64 	%fd15, %fd14;
	neg.f64 	%fd16, %fd14;
	fma.rn.f64 	%fd17, %fd16, %fd15, 0d3FF0000000000000;
	fma.rn.f64 	%fd18, %fd17, %fd17, %fd17;
	fma.rn.f64 	%fd19, %fd18, %fd15, %fd15;
	mul.f64 	%fd20, %fd13, %fd19;
	fma.rn.f64 	%fd21, %fd13, %fd19, %fd20;
	mul.f64 	%fd22, %fd21, %fd21;
	fma.rn.f64 	%fd23, %fd22, 0d3EB0F5FF7D2CAFE2, 0d3ED0F5D241AD3B5A;
	fma.rn.f64 	%fd24, %fd23, %fd22, 0d3EF3B20A75488A3F;
	fma.rn.f64 	%fd25, %fd24, %fd22, 0d3F1745CDE4FAECD5;
	fma.rn.f64 	%fd26, %fd25, %fd22, 0d3F3C71C7258A578B;
	fma.rn.f64 	%fd27, %fd26, %fd22, 0d3F6249249242B910;
	fma.rn.f64 	%fd28, %fd27, %fd22, 0d3F89999999999DFB;
	sub.f64 	%fd29, %fd13, %fd21;
	add.f64 	%fd30, %fd29, %fd29;
	neg.f64 	%fd31, %fd21;
	fma.rn.f64 	%fd32, %fd31, %fd13, %fd30;
	mul.f64 	%fd33, %fd19, %fd32;
	fma.rn.f64 	%fd34, %fd22, %fd28, 0d3FB5555555555555;
	mov.f64 	%fd35, 0d3FB5555555555555;
	sub.f64 	%fd36, %fd35, %fd34;
	fma.rn.f64 	%fd37, %fd22, %fd28, %fd36;
	add.f64 	%fd38, %fd37, 0dBC46A4CB00B9E7B0;
	add.f64 	%fd39, %fd34, %fd38;
	sub.f64 	%fd40, %fd34, %fd39;
	add.f64 	%fd41, %fd38, %fd40;
	mul.rn.f64 	%fd42, %fd21, %fd21;
	neg.f64 	%fd43, %fd42;
	fma.rn.f64 	%fd44, %fd21, %fd21, %fd43;
	{
	.reg .b32 %temp; 
	mov.b64 	{%r22, %temp}, %fd33;
	}
	{
	.reg .b32 %temp; 
	mov.b64 	{%temp, %r23}, %fd33;
	}
	add.s32 	%r24, %r23, 1048576;
	mov.b64 	%fd45, {%r22, %r24};
	fma.rn.f64 	%fd46, %fd21, %fd45, %fd44;
	mul.rn.f64 	%fd47, %fd42, %fd21;
	neg.f64 	%fd48, %fd47;
	fma.rn.f64 	%fd49, %fd42, %fd21, %fd48;
	fma.rn.f64 	%fd50, %fd42, %fd33, %fd49;
	fma.rn.f64 	%fd51, %fd46, %fd21, %fd50;
	mul.rn.f64 	%fd52, %fd39, %fd47;
	neg.f64 	%fd53, %fd52;
	fma.rn.f64 	%fd54, %fd39, %fd47, %fd53;
	fma.rn.f64 	%fd55, %fd39, %fd51, %fd54;
	fma.rn.f64 	%fd56, %fd41, %fd47, %fd55;
	add.f64 	%fd57, %fd52, %fd56;
	sub.f64 	%fd58, %fd52, %fd57;
	add.f64 	%fd59, %fd56, %fd58;
	add.f64 	%fd60, %fd21, %fd57;
	sub.f64 	%fd61, %fd21, %fd60;
	add.f64 	%fd62, %fd57, %fd61;
	add.f64 	%fd63, %fd59, %fd62;
	add.f64 	%fd64, %fd33, %fd63;
	add.f64 	%fd65, %fd60, %fd64;
	sub.f64 	%fd66, %fd60, %fd65;
	add.f64 	%fd67, %fd64, %fd66;
	xor.b32  	%r25, %r48, -2147483648;
	mov.b32 	%r26, 1127219200;
	mov.b64 	%fd68, {%r25, %r26};
	mov.b32 	%r27, -2147483648;
	mov.b64 	%fd69, {%r27, %r26};
	sub.f64 	%fd70, %fd68, %fd69;
	fma.rn.f64 	%fd71, %fd70, 0d3FE62E42FEFA39EF, %fd65;
	fma.rn.f64 	%fd72, %fd70, 0dBFE62E42FEFA39EF, %fd71;
	sub.f64 	%fd73, %fd72, %fd65;
	sub.f64 	%fd74, %fd67, %fd73;
	fma.rn.f64 	%fd75, %fd70, 0d3C7ABC9E3B39803F, %fd74;
	add.f64 	%fd76, %fd71, %fd75;
	sub.f64 	%fd77, %fd71, %fd76;
	add.f64 	%fd78, %fd75, %fd77;
	{
	.reg .b32 %temp; 
	mov.b64 	{%temp, %r28}, %fd11;
	}
	{
	.reg .b32 %temp; 
	mov.b64 	{%r29, %temp}, %fd11;
	}
	shl.b32 	%r30, %r28, 1;
	setp.gt.u32 	%p3, %r30, -33554433;
	and.b32  	%r31, %r28, -15728641;
	selp.b32 	%r32, %r31, %r28, %p3;
	mov.b64 	%fd79, {%r29, %r32};
	mul.rn.f64 	%fd80, %fd76, %fd79;
	neg.f64 	%fd81, %fd80;
	fma.rn.f64 	%fd82, %fd76, %fd79, %fd81;
	fma.rn.f64 	%fd83, %fd78, %fd79, %fd82;
	add.f64 	%fd4, %fd80, %fd83;
	sub.f64 	%fd84, %fd80, %fd4;
	add.f64 	%fd5, %fd83, %fd84;
	fma.rn.f64 	%fd85, %fd4, 0d3FF71547652B82FE, 0d4338000000000000;
	{
	.reg .b32 %temp; 
	mov.b64 	{%r13, %temp}, %fd85;
	}
	mov.f64 	%fd86, 0dC338000000000000;
	add.rn.f64 	%fd87, %fd85, %fd86;
	fma.rn.f64 	%fd88, %fd87, 0dBFE62E42FEFA39EF, %fd4;
	fma.rn.f64 	%fd89, %fd87, 0dBC7ABC9E3B39803F, %fd88;
	fma.rn.f64 	%fd90, %fd89, 0d3E5ADE1569CE2BDF, 0d3E928AF3FCA213EA;
	fma.rn.f64 	%fd91, %fd90, %fd89, 0d3EC71DEE62401315;
	fma.rn.f64 	%fd92, %fd91, %fd89, 0d3EFA01997C89EB71;
	fma.rn.f64 	%fd93, %fd92, %fd89, 0d3F2A01A014761F65;
	fma.rn.f64 	%fd94, %fd93, %fd89, 0d3F56C16C1852B7AF;
	fma.rn.f64 	%fd95, %fd94, %fd89, 0d3F81111111122322;
	fma.rn.f64 	%fd96, %fd95, %fd89, 0d3FA55555555502A1;
	fma.rn.f64 	%fd97, %fd96, %fd89, 0d3FC5555555555511;
	fma.rn.f64 	%fd98, %fd97, %fd89, 0d3FE000000000000B;
	fma.rn.f64 	%fd99, %fd98, %fd89, 0d3FF0000000000000;
	fma.rn.f64 	%fd100, %fd99, %fd89, 0d3FF0000000000000;
	{
	.reg .b32 %temp; 
	mov.b64 	{%r14, %temp}, %fd100;
	}
	{
	.reg .b32 %temp; 
	mov.b64 	{%temp, %r15}, %fd100;
	}
	shl.b32 	%r33, %r13, 20;
	add.s32 	%r34, %r33, %r15;
	mov.b64 	%fd108, {%r14, %r34};
	{
	.reg .b32 %temp; 
	mov.b64 	{%temp, %r35}, %fd4;
	}
	mov.b32 	%f2, %r35;
	abs.f32 	%f1, %f2;
	setp.lt.f32 	%p4, %f1, 0f4086232B;
	@%p4 bra 	$L__BB21_7;
	setp.lt.f64 	%p5, %fd4, 0d0000000000000000;
	add.f64 	%fd101, %fd4, 0d7FF0000000000000;
	selp.f64 	%fd108, 0d0000000000000000, %fd101, %p5;
	setp.geu.f32 	%p6, %f1, 0f40874800;
	@%p6 bra 	$L__BB21_7;
	shr.u32 	%r36, %r13, 31;
	add.s32 	%r37, %r13, %r36;
	shr.s32 	%r38, %r37, 1;
	shl.b32 	%r39, %r38, 20;
	add.s32 	%r40, %r15, %r39;
	mov.b64 	%fd102, {%r14, %r40};
	sub.s32 	%r41, %r13, %r38;
	shl.b32 	%r42, %r41, 20;
	add.s32 	%r43, %r42, 1072693248;
	mov.b32 	%r44, 0;
	mov.b64 	%fd103, {%r44, %r43};
	mul.f64 	%fd108, %fd103, %fd102;
$L__BB21_7:
	abs.f64 	%fd104, %fd108;
	setp.eq.f64 	%p7, %fd104, 0d7FF0000000000000;
	fma.rn.f64 	%fd105, %fd108, %fd5, %fd108;
	selp.f64 	%fd106, %fd108, %fd105, %p7;
	st.param.f64 	[func_retval0], %fd106;
	ret;

}


// ===== COMPILED SASS (sm_100) =====

	.target	sm_100

	.elftype	@"ET_EXEC"


//--------------------- .note.nv.tkinfo           --------------------------
	.section	.note.nv.tkinfo,"",@"SHT_NOTE"
	.sectionflags	@"SHF_NOTE_NV_TKINFO"
	.tkinfo
        /*0018*/ 	.word	0x00000002
        /*0030*/ 	.string	""
        /*0030*/ 	.string	"ptxas"
        /*0030*/ 	.string	"Cuda compilation tools, release 13.0, V13.0.88"
        /*0030*/ 	.string	"Build cuda_13.0.r13.0/compiler.36424714_0"
        /*0030*/ 	.string	"-arch sm_100 -m 64 "



//--------------------- .note.nv.cuinfo           --------------------------
	.section	.note.nv.cuinfo,"",@"SHT_NOTE"
	.sectionflags	@"SHF_NOTE_NV_CUINFO"
        /*0018*/ 	.short	0x0002
        /*001a*/ 	.short	0x0064
        /*001c*/ 	.short	0x0082
	.zero		2


//--------------------- .nv.info                  --------------------------
	.section	.nv.info,"",@"SHT_CUDA_INFO"
	.align	4


	//----- nvinfo : EIATTR_REGCOUNT
	.align		4
        /*0000*/ 	.byte	0x04, 0x2f
        /*0002*/ 	.short	(.L_1 - .L_0)
	.align		4
.L_0:
        /*0004*/ 	.word	index@(vectorScalarSet)
        /*0008*/ 	.word	0x0000000a


	//----- nvinfo : EIATTR_FRAME_SIZE
	.align		4
.L_1:
        /*000c*/ 	.byte	0x04, 0x11
        /*000e*/ 	.short	(.L_3 - .L_2)
	.align		4
.L_2:
        /*0010*/ 	.word	index@(vectorScalarSet)
        /*0014*/ 	.word	0x00000000


	//----- nvinfo : EIATTR_REGCOUNT
	.align		4
.L_3:
        /*0018*/ 	.byte	0x04, 0x2f
        /*001a*/ 	.short	(.L_5 - .L_4)
	.align		4
.L_4:
        /*001c*/ 	.word	index@(matrixDiv)
        /*0020*/ 	.word	0x00000010


	//----- nvinfo : EIATTR_FRAME_SIZE
	.align		4
.L_5:
        /*0024*/ 	.byte	0x04, 0x11
        /*0026*/ 	.short	(.L_7 - .L_6)
	.align		4
.L_6:
        /*0028*/ 	.word	index@($__internal_4_$__cuda_sm3x_div_rn_noftz_f32_slowpath)
        /*002c*/ 	.word	0x00000000


	//----- nvinfo : EIATTR_FRAME_SIZE
	.align		4
.L_7:
        /*0030*/ 	.byte	0x04, 0x11
        /*0032*/ 	.short	(.L_9 - .L_8)
	.align		4
.L_8:
        /*0034*/ 	.word	index@(matrixDiv)
        /*0038*/ 	.word	0x00000000


	//----- nvinfo : EIATTR_REGCOUNT
	.align		4
.L_9:
        /*003c*/ 	.byte	0x04, 0x2f
        /*003e*/ 	.short	(.L_11 - .L_10)
	.align		4
.L_10:
        /*0040*/ 	.word	index@(vectorScalarAdd)
        /*0044*/ 	.word	0x0000000a


	//----- nvinfo : EIATTR_FRAME_SIZE
	.align		4
.L_11:
        /*0048*/ 	.byte	0x04, 0x11
        /*004a*/ 	.short	(.L_13 - .L_12)
	.align		4
.L_12:
        /*004c*/ 	.word	index@(vectorScalarAdd)
        /*0050*/ 	.word	0x00000000


	//----- nvinfo : EIATTR_REGCOUNT
	.align		4
.L_13:
        /*0054*/ 	.byte	0x04, 0x2f
        /*0056*/ 	.short	(.L_15 - .L_14)
	.align		4
.L_14:
        /*0058*/ 	.word	index@(vectorLog)
        /*005c*/ 	.word	0x0000000c


	//----- nvinfo : EIATTR_FRAME_SIZE
	.align		4
.L_15:
        /*0060*/ 	.byte	0x04, 0x11
        /*0062*/ 	.short	(.L_17 - .L_16)
	.align		4
.L_16:
        /*0064*/ 	.word	index@(vectorLog)
        /*0068*/ 	.word	0x00000000


	//----- nvinfo : EIATTR_REGCOUNT
	.align		4
.L_17:
        /*006c*/ 	.byte	0x04, 0x2f
        /*006e*/ 	.short	(.L_19 - .L_18)
	.align		4
.L_18:
        /*0070*/ 	.word	index@(vectorExp)
        /*0074*/ 	.word	0x0000000c


	//----- nvinfo : EIATTR_FRAME_SIZE
	.align		4
.L_19:
        /*0078*/ 	.byte	0x04, 0x11
        /*007a*/ 	.short	(.L_21 - .L_20)
	.align		4
.L_20:
        /*007c*/ 	.word	index@(vectorExp)
        /*0080*/ 	.word	0x00000000


	//----- nvinfo : EIATTR_REGCOUNT
	.align		4
.L_21:
        /*0084*/ 	.byte	0x04, 0x2f
        /*0086*/ 	.short	(.L_23 - .L_22)
	.align		4
.L_22:
        /*0088*/ 	.word	index@(vectorSign)
        /*008c*/ 	.word	0x0000000a


	//----- nvinfo : EIATTR_FRAME_SIZE
	.align		4
.L_23:
        /*0090*/ 	.byte	0x04, 0x11
        /*0092*/ 	.short	(.L_25 - .L_24)
	.align		4
.L_24:
        /*0094*/ 	.word	index@(vectorSign)
        /*0098*/ 	.word	0x00000000


	//----- nvinfo : EIATTR_REGCOUNT
	.align		4
.L_25:
        /*009c*/ 	.byte	0x04, 0x2f
        /*009e*/ 	.short	(.L_27 - .L_26)
	.align		4
.L_26:
        /*00a0*/ 	.word	index@(vectorAbs)
        /*00a4*/ 	.word	0x0000000a


	//----- nvinfo : EIATTR_FRAME_SIZE
	.align		4
.L_27:
        /*00a8*/ 	.byte	0x04, 0x11
        /*00aa*/ 	.short	(.L_29 - .L_28)
	.align		4
.L_28:
        /*00ac*/ 	.word	index@(vectorAbs)
        /*00b0*/ 	.word	0x00000000


	//----- nvinfo : EIATTR_REGCOUNT
	.align		4
.L_29:
        /*00b4*/ 	.byte	0x04, 0x2f
        /*00b6*/ 	.short	(.L_31 - .L_30)
	.align		4
.L_30:
        /*00b8*/ 	.word	index@(vectorDiv)
        /*00bc*/ 	.word	0x00000010


	//----- nvinfo : EIATTR_FRAME_SIZE
	.align		4
.L_31:
        /*00c0*/ 	.byte	0x04, 0x11
        /*00c2*/ 	.short	(.L_33 - .L_32)
	.align		4
.L_32:
        /*00c4*/ 	.word	index@($__internal_3_$__cuda_sm3x_div_rn_noftz_f32_slowpath)
        /*00c8*/ 	.word	0x00000000


	//----- nvinfo : EIATTR_FRAME_SIZE
	.align		4
.L_33:
        /*00cc*/ 	.byte	0x04, 0x11
        /*00ce*/ 	.short	(.L_35 - .L_34)
	.align		4
.L_34:
        /*00d0*/ 	.word	index@(vectorDiv)
        /*00d4*/ 	.word	0x00000000


	//----- nvinfo : EIATTR_REGCOUNT
	.align		4
.L_35:
        /*00d8*/ 	.byte	0x04, 0x2f
        /*00da*/ 	.short	(.L_37 - .L_36)
	.align		4
.L_36:
        /*00dc*/ 	.word	index@(vectorMul)
        /*00e0*/ 	.word	0x0000000c


	//----- nvinfo : EIATTR_FRAME_SIZE
	.align		4
.L_37:
        /*00e4*/ 	.byte	0x04, 0x11
        /*00e6*/ 	.short	(.L_39 - .L_38)
	.align		4
.L_38:
        /*00e8*/ 	.word	index@(vectorMul)
        /*00ec*/ 	.word	0x00000000


	//----- nvinfo : EIATTR_REGCOUNT
	.align		4
.L_39:
        /*00f0*/ 	.byte	0x04, 0x2f
        /*00f2*/ 	.short	(.L_41 - .L_40)
	.align		4
.L_40:
        /*00f4*/ 	.word	index@(vectorMax)
        /*00f8*/ 	.word	0x0000000a


	//----- nvinfo : EIATTR_FRAME_SIZE
	.align		4
.L_41:
        /*00fc*/ 	.byte	0x04, 0x11
        /*00fe*/ 	.short	(.L_43 - .L_42)
	.align		4
.L_42:
        /*0100*/ 	.word	index@(vectorMax)
        /*0104*/ 	.word	0x00000000


	//----- nvinfo : EIATTR_REGCOUNT
	.align		4
.L_43:
        /*0108*/ 	.byte	0x04, 0x2f
        /*010a*/ 	.short	(.L_45 - .L_44)
	.align		4
.L_44:
        /*010c*/ 	.word	index@(vectorMin)
        /*0110*/ 	.word	0x0000000a


	//----- nvinfo : EIATTR_FRAME_SIZE
	.align		4
.L_45:
        /*0114*/ 	.byte	0x04, 0x11
        /*0116*/ 	.short	(.L_47 - .L_46)
	.align		4
.L_46:
        /*0118*/ 	.word	index@(vectorMin)
        /*011c*/ 	.word	0x00000000


	//----- nvinfo : EIATTR_REGCOUNT
	.align		4
.L_47:
        /*0120*/ 	.byte	0x04, 0x2f
        /*0122*/ 	.short	(.L_49 - .L_48)
	.align		4
.L_48:
        /*0124*/ 	.word	index@(vectorPow)
        /*0128*/ 	.word	0x0000001e


	//----- nvinfo : EIATTR_FRAME_SIZE
	.align		4
.L_49:
        /*012c*/ 	.byte	0x04, 0x11
        /*012e*/ 	.short	(.L_51 - .L_50)
	.align		4
.L_50:
        /*0130*/ 	.word	index@($vectorPow$__internal_accurate_pow)
        /*0134*/ 	.word	0x00000000


	//----- nvinfo : EIATTR_FRAME_SIZE
	.align		4
.L_51:
        /*0138*/ 	.byte	0x04, 0x11
        /*013a*/ 	.short	(.L_53 - .L_52)
	.align		4
.L_52:
        /*013c*/ 	.word	index@(vectorPow)
        /*0140*/ 	.word	0x00000000


	//----- nvinfo : EIATTR_REGCOUNT
	.align		4
.L_53:
        /*0144*/ 	.byte	0x04, 0x2f
        /*0146*/ 	.short	(.L_55 - .L_54)
	.align		4
.L_54:
        /*0148*/ 	.word	index@(vectorSqr)
        /*014c*/ 	.word	0x0000000a


	//----- nvinfo : EIATTR_FRAME_SIZE
	.align		4
.L_55:
        /*0150*/ 	.byte	0x04, 0x11
        /*0152*/ 	.short	(.L_57 - .L_56)
	.align		4
.L_56:
        /*0154*/ 	.word	index@(vectorSqr)
        /*0158*/ 	.word	0x00000000


	//----- nvinfo : EIATTR_REGCOUNT
	.align		4
.L_57:
        /*015c*/ 	.byte	0x04, 0x2f
        /*015e*/ 	.short	(.L_59 - .L_58)
	.align		4
.L_58:
        /*0160*/ 	.word	index@(vectorSqrt)
        /*0164*/ 	.word	0x0000000c


	//----- nvinfo : EIATTR_FRAME_SIZE
	.align		4
.L_59:
        /*0168*/ 	.byte	0x04, 0x11
        /*016a*/ 	.short	(.L_61 - .L_60)
	.align		4
.L_60:
        /*016c*/ 	.word	index@($__internal_2_$__cuda_sm20_sqrt_rn_f32_slowpath)
        /*0170*/ 	.word	0x00000000


	//----- nvinfo : EIATTR_FRAME_SIZE
	.align		4
.L_61:
        /*0174*/ 	.byte	0x04, 0x11
        /*0176*/ 	.short	(.L_63 - .L_62)
	.align		4
.L_62:
        /*0178*/ 	.word	index@(vectorSqrt)
        /*017c*/ 	.word	0x00000000


	//----- nvinfo : EIATTR_REGCOUNT
	.align		4
.L_63:
        /*0180*/ 	.byte	0x04, 0x2f
        /*0182*/ 	.short	(.L_65 - .L_64)
	.align		4
.L_64:
        /*0184*/ 	.word	index@(mask)
        /*0188*/ 	.word	0x0000000a


	//----- nvinfo : EIATTR_FRAME_SIZE
	.align		4
.L_65:
        /*018c*/ 	.byte	0x04, 0x11
        /*018e*/ 	.short	(.L_67 - .L_66)
	.align		4
.L_66:
        /*0190*/ 	.word	index@(mask)
        /*0194*/ 	.word	0x00000000


	//----- nvinfo : EIATTR_REGCOUNT
	.align		4
.L_67:
        /*0198*/ 	.byte	0x04, 0x2f
        /*019a*/ 	.short	(.L_69 - .L_68)
	.align		4
.L_68:
        /*019c*/ 	.word	index@(dropout)
        /*01a0*/ 	.word	0x0000000e


	//----- nvinfo : EIATTR_FRAME_SIZE
	.align		4
.L_69:
        /*01a4*/ 	.byte	0x04, 0x11
        /*01a6*/ 	.short	(.L_71 - .L_70)
	.align		4
.L_70:
        /*01a8*/ 	.word	index@($__internal_1_$__cuda_sm20_rcp_rn_f32_slowpath)
        /*01ac*/ 	.word	0x00000000


	//----- nvinfo : EIATTR_FRAME_SIZE
	.align		4
.L_71:
        /*01b0*/ 	.byte	0x04, 0x11
        /*01b2*/ 	.short	(.L_73 - .L_72)
	.align		4
.L_72:
        /*01b4*/ 	.word	index@(dropout)
        /*01b8*/ 	.word	0x00000000


	//----- nvinfo : EIATTR_REGCOUNT
	.align		4
.L_73:
        /*01bc*/ 	.byte	0x04, 0x2f
        /*01be*/ 	.short	(.L_75 - .L_74)
	.align		4
.L_74:
        /*01c0*/ 	.word	index@(derSoftmax)
        /*01c4*/ 	.word	0x0000001f


	//----- nvinfo : EIATTR_FRAME_SIZE
	.align		4
.L_75:
        /*01c8*/ 	.byte	0x04, 0x11
        /*01ca*/ 	.short	(.L_77 - .L_76)
	.align		4
.L_76:
        /*01cc*/ 	.word	index@(derSoftmax)
        /*01d0*/ 	.word	0x00000000


	//----- nvinfo : EIATTR_REGCOUNT
	.align		4
.L_77:
        /*01d4*/ 	.byte	0x04, 0x2f
        /*01d6*/ 	.short	(.L_79 - .L_78)
	.align		4
.L_78:
        /*01d8*/ 	.word	index@(MatAdd)
        /*01dc*/ 	.word	0x0000000a


	//----- nvinfo : EIATTR_FRAME_SIZE
	.align		4
.L_79:
        /*01e0*/ 	.byte	0x04, 0x11
        /*01e2*/ 	.short	(.L_81 - .L_80)
	.align		4
.L_80:
        /*01e4*/ 	.word	index@(MatAdd)
        /*01e8*/ 	.word	0x00000000


	//----- nvinfo : EIATTR_REGCOUNT
	.align		4
.L_81:
        /*01ec*/ 	.byte	0x04, 0x2f
        /*01ee*/ 	.short	(.L_83 - .L_82)
	.align		4
.L_82:
        /*01f0*/ 	.word	index@(addCopy)
        /*01f4*/ 	.word	0x00000016


	//----- nvinfo : EIATTR_FRAME_SIZE
	.align		4
.L_83:
        /*01f8*/ 	.byte	0x04, 0x11
        /*01fa*/ 	.short	(.L_85 - .L_84)
	.align		4
.L_84:
        /*01fc*/ 	.word	index@(addCopy)
        /*0200*/ 	.word	0x00000000


	//----- nvinfo : EIATTR_REGCOUNT
	.align		4
.L_85:
        /*0204*/ 	.byte	0x04, 0x2f
        /*0206*/ 	.short	(.L_87 - .L_86)
	.align		4
.L_86:
        /*0208*/ 	.word	index@(addBackCopy)
        /*020c*/ 	.word	0x00000016


	//----- nvinfo : EIATTR_FRAME_SIZE
	.align		4
.L_87:
        /*0210*/ 	.byte	0x04, 0x11
        /*0212*/ 	.short	(.L_89 - .L_88)
	.align		4
.L_88:
        /*0214*/ 	.word	index@(addBackCopy)
        /*0218*/ 	.word	0x00000000


	//----- nvinfo : EIATTR_REGCOUNT
	.align		4
.L_89:
        /*021c*/ 	.byte	0x04, 0x2f
        /*021e*/ 	.short	(.L_91 - .L_90)
	.align		4
.L_90:
        /*0220*/ 	.word	index@(Softmax)
        /*0224*/ 	.word	0x00000027


	//----- nvinfo : EIATTR_FRAME_SIZE
	.align		4
.L_91:
        /*0228*/ 	.byte	0x04, 0x11
        /*022a*/ 	.short	(.L_93 - .L_92)
	.align		4
.L_92:
        /*022c*/ 	.word	index@($Softmax$__internal_accurate_pow)
        /*0230*/ 	.word	0x00000000


	//----- nvinfo : EIATTR_FRAME_SIZE
	.align		4
.L_93:
        /*0234*/ 	.byte	0x04, 0x11
        /*0236*/ 	.short	(.L_95 - .L_94)
	.align		4
.L_94:
        /*0238*/ 	.word	index@($__internal_0_$__cuda_sm3x_div_rn_noftz_f32_slowpath)
        /*023c*/ 	.word	0x00000000


	//----- nvinfo : EIATTR_FRAME_SIZE
	.align		4
.L_95:
        /*0240*/ 	.byte	0x04, 0x11
        /*0242*/ 	.short	(.L_97 - .L_96)
	.align		4
.L_96:
        /*0244*/ 	.word	index@(Softmax)
        /*0248*/ 	.word	0x00000000


	//----- nvinfo : EIATTR_MIN_STACK_SIZE
	.align		4
.L_97:
        /*024c*/ 	.byte	0x04, 0x12
        /*024e*/ 	.short	(.L_99 - .L_98)
	.align		4
.L_98:
        /*0250*/ 	.word	index@(Softmax)
        /*0254*/ 	.word	0x00000000


	//----- nvinfo : EIATTR_MIN_STACK_SIZE
	.align		4
.L_99:
        /*0258*/ 	.byte	0x04, 0x12
        /*025a*/ 	.short	(.L_101 - .L_100)
	.align		4
.L_100:
        /*025c*/ 	.word	index@(addBackCopy)
        /*0260*/ 	.word	0x00000000


	//----- nvinfo : EIATTR_MIN_STACK_SIZE
	.align		4
.L_101:
        /*0264*/ 	.byte	0x04, 0x12
        /*0266*/ 	.short	(.L_103 - .L_102)
	.align		4
.L_102:
        /*0268*/ 	.word	index@(addCopy)
        /*026c*/ 	.word	0x00000000


	//----- nvinfo : EIATTR_MIN_STACK_SIZE
	.align		4
.L_103:
        /*0270*/ 	.byte	0x04, 0x12
        /*0272*/ 	.short	(.L_105 - .L_104)
	.align		4
.L_104:
        /*0274*/ 	.word	index@(MatAdd)
        /*0278*/ 	.word	0x00000000


	//----- nvinfo : EIATTR_MIN_STACK_SIZE
	.align		4
.L_105:
        /*027c*/ 	.byte	0x04, 0x12
        /*027e*/ 	.short	(.L_107 - .L_106)
	.align		4
.L_106:
        /*0280*/ 	.word	index@(derSoftmax)
        /*0284*/ 	.word	0x00000000


	//----- nvinfo : EIATTR_MIN_STACK_SIZE
	.align		4
.L_107:
        /*0288*/ 	.byte	0x04, 0x12
        /*028a*/ 	.short	(.L_109 - .L_108)
	.align		4
.L_108:
        /*028c*/ 	.word	index@(dropout)
        /*0290*/ 	.word	0x00000000


	//----- nvinfo : EIATTR_MIN_STACK_SIZE
	.align		4
.L_109:
        /*0294*/ 	.byte	0x04, 0x12
        /*0296*/ 	.short	(.L_111 - .L_110)
	.align		4
.L_110:
        /*0298*/ 	.word	index@(mask)
        /*029c*/ 	.word	0x00000000


	//----- nvinfo : EIATTR_MIN_STACK_SIZE
	.align		4
.L_111:
        /*02a0*/ 	.byte	0x04, 0x12
        /*02a2*/ 	.short	(.L_113 - .L_112)
	.align		4
.L_112:
        /*02a4*/ 	.word	index@(vectorSqrt)
        /*02a8*/ 	.word	0x00000000


	//----- nvinfo : EIATTR_MIN_STACK_SIZE
	.align		4
.L_113:
        /*02ac*/ 	.byte	0x04, 0x12
        /*02ae*/ 	.short	(.L_115 - .L_114)
	.align		4
.L_114:
        /*02b0*/ 	.word	index@(vectorSqr)
        /*02b4*/ 	.word	0x00000000


	//----- nvinfo : EIATTR_MIN_STACK_SIZE
	.align		4
.L_115:
        /*02b8*/ 	.byte	0x04, 0x12
        /*02ba*/ 	.short	(.L_117 - .L_116)
	.align		4
.L_116:
        /*02bc*/ 	.word	index@(vectorPow)
        /*02c0*/ 	.word	0x00000000


	//----- nvinfo : EIATTR_MIN_STACK_SIZE
	.align		4
.L_117:
        /*02c4*/ 	.byte	0x04, 0x12
        /*02c6*/ 	.short	(.L_119 - .L_118)
	.align		4
.L_118:
        /*02c8*/ 	.word	index@(vectorMin)
        /*02cc*/ 	.word	0x00000000


	//----- nvinfo : EIATTR_MIN_STACK_SIZE
	.align		4
.L_119:
        /*02d0*/ 	.byte	0x04, 0x12
        /*02d2*/ 	.short	(.L_121 - .L_120)
	.align		4
.L_120:
        /*02d4*/ 	.word	index@(vectorMax)
        /*02d8*/ 	.word	0x00000000


	//----- nvinfo : EIATTR_MIN_STACK_SIZE
	.align		4
.L_121:
        /*02dc*/ 	.byte	0x04, 0x12
        /*02de*/ 	.short	(.L_123 - .L_122)
	.align		4
.L_122:
        /*02e0*/ 	.word	index@(vectorMul)
        /*02e4*/ 	.word	0x00000000


	//----- nvinfo : EIATTR_MIN_STACK_SIZE
	.align		4
.L_123:
        /*02e8*/ 	.byte	0x04, 0x12
        /*02ea*/ 	.short	(.L_125 - .L_124)
	.align		4
.L_124:
        /*02ec*/ 	.word	index@(vectorDiv)
        /*02f0*/ 	.word	0x00000000


	//----- nvinfo : EIATTR_MIN_STACK_SIZE
	.align		4
.L_125:
        /*02f4*/ 	.byte	0x04, 0x12
        /*02f6*/ 	.short	(.L_127 - .L_126)
	.align		4
.L_126:
        /*02f8*/ 	.word	index@(vectorAbs)
        /*02fc*/ 	.word	0x00000000


	//----- nvinfo : EIATTR_MIN_STACK_SIZE
	.align		4
.L_127:
        /*0300*/ 	.byte	0x04, 0x12
        /*0302*/ 	.short	(.L_129 - .L_128)
	.align		4
.L_128:
        /*0304*/ 	.word	index@(vectorSign)
        /*0308*/ 	.word	0x00000000


	//----- nvinfo : EIATTR_MIN_STACK_SIZE
	.align		4
.L_129:
        /*030c*/ 	.byte	0x04, 0x12
        /*030e*/ 	.short	(.L_131 - .L_130)
	.align		4
.L_130:
        /*0310*/ 	.word	index@(vectorExp)
        /*0314*/ 	.word	0x00000000


	//----- nvinfo : EIATTR_MIN_STACK_SIZE
	.align		4
.L_131:
        /*0318*/ 	.byte	0x04, 0x12
        /*031a*/ 	.short	(.L_133 - .L_132)
	.align		4
.L_132:
        /*031c*/ 	.word	index@(vectorLog)
        /*0320*/ 	.word	0x00000000


	//----- nvinfo : EIATTR_MIN_STACK_SIZE
	.align		4
.L_133:
        /*0324*/ 	.byte	0x04, 0x12
        /*0326*/ 	.short	(.L_135 - .L_134)
	.align		4
.L_134:
        /*0328*/ 	.word	index@(vectorScalarAdd)
        /*032c*/ 	.word	0x00000000


	//----- nvinfo : EIATTR_MIN_STACK_SIZE
	.align		4
.L_135:
        /*0330*/ 	.byte	0x04, 0x12
        /*0332*/ 	.short	(.L_137 - .L_136)
	.align		4
.L_136:
        /*0334*/ 	.word	index@(matrixDiv)
        /*0338*/ 	.word	0x00000000


	//----- nvinfo : EIATTR_MIN_STACK_SIZE
	.align		4
.L_137:
        /*033c*/ 	.byte	0x04, 0x12
        /*033e*/ 	.short	(.L_139 - .L_138)
	.align		4
.L_138:
        /*0340*/ 	.word	index@(vectorScalarSet)
        /*0344*/ 	.word	0x00000000
.L_139:


//--------------------- .nv.compat                --------------------------
	.section	.nv.compat,"",@"SHT_CUDA_COMPAT_INFO"
	.align	4
        /*0000*/ 	.byte	0x02, 0x09, 0x00, 0x00, 0x02, 0x02, 0x01, 0x00, 0x02, 0x05, 0x05, 0x00, 0x03, 0x07, 0x01, 0x01
        /*0010*/ 	.byte	0x02, 0x03, 0x00, 0x00, 0x02, 0x06, 0x01, 0x00, 0x04, 0x0b, 0x08, 0x00, 0x01, 0x00, 0x00, 0x00
        /*0020*/ 	.byte	0x00, 0x00, 0x00, 0x00


//--------------------- .nv.info.Softmax          --------------------------
	.section	.nv.info.Softmax,"",@"SHT_CUDA_INFO"
	.sectionflags	@""
	.align	4


	//----- nvinfo : EIATTR_CUDA_API_VERSION
	.align		4
        /*0000*/ 	.byte	0x04, 0x37
        /*0002*/ 	.short	(.L_141 - .L_140)
.L_140:
        /*0004*/ 	.word	0x00000082


	//----- nvinfo : EIATTR_KPARAM_INFO
	.align		4
.L_141:
        /*0008*/ 	.byte	0x04, 0x17
        /*000a*/ 	.short	(.L_143 - .L_142)
.L_142:
        /*000c*/ 	.word	0x00000000
        /*0010*/ 	.short	0x0004
        /*0012*/ 	.short	0x0020
        /*0014*/ 	.byte	0x00, 0xf0, 0x11, 0x00


	//----- nvinfo : EIATTR_KPARAM_INFO
	.align		4
.L_143:
        /*0018*/ 	.byte	0x04, 0x17
        /*001a*/ 	.short	(.L_145 - .L_144)
.L_144:
        /*001c*/ 	.word	0x00000000
        /*0020*/ 	.short	0x0003
        /*0022*/ 	.short	0x0018
        /*0024*/ 	.byte	0x00, 0xf5, 0x21, 0x00


	//----- nvinfo : EIATTR_KPARAM_INFO
	.align		4
.L_145:
        /*0028*/ 	.byte	0x04, 0x17
        /*002a*/ 	.short	(.L_147 - .L_146)
.L_146:
        /*002c*/ 	.word	0x00000000
        /*0030*/ 	.short	0x0002
        /*0032*/ 	.short	0x0010
        /*0034*/ 	.byte	0x00, 0xf0, 0x11, 0x00


	//----- nvinfo : EIATTR_KPARAM_INFO
	.align		4
.L_147:
        /*0038*/ 	.byte	0x04, 0x17
        /*003a*/ 	.short	(.L_149 - .L_148)
.L_148:
        /*003c*/ 	.word	0x00000000
        /*0040*/ 	.short	0x0001
        /*0042*/ 	.short	0x0008
        /*0044*/ 	.byte	0x00, 0xf5, 0x21, 0x00


	//----- nvinfo : EIATTR_KPARAM_INFO
	.align		4
.L_149:
        /*0048*/ 	.byte	0x04, 0x17
        /*004a*/ 	.short	(.L_151 - .L_150)
.L_150:
        /*004c*/ 	.word	0x00000000
        /*0050*/ 	.short	0x0000
        /*0052*/ 	.short	0x0000
        /*0054*/ 	.byte	0x00, 0xf5, 0x21, 0x00


	//----- nvinfo : EIATTR_SPARSE_MMA_MASK
	.align		4
.L_151:
        /*0058*/ 	.byte	0x03, 0x50
        /*005a*/ 	.short	0x0000


	//----- nvinfo : EIATTR_MAXREG_COUNT
	.align		4
        /*005c*/ 	.byte	0x03, 0x1b
        /*005e*/ 	.short	0x00ff


	//----- nvinfo : EIATTR_MERCURY_ISA_VERSION
	.align		4
        /*0060*/ 	.byte	0x03, 0x5f
        /*0062*/ 	.short	0x0101


	//----- nvinfo : EIATTR_VRC_CTA_INIT_COUNT
	.align		4
        /*0064*/ 	.byte	0x02, 0x4a
	.zero		1
	.zero		1


	//----- nvinfo : EIATTR_EXIT_INSTR_OFFSETS
	.align		4
        /*0068*/ 	.byte	0x04, 0x1c
        /*006a*/ 	.short	(.L_153 - .L_152)


	//   ....[0]....
.L_152:
        /*006c*/ 	.word	0x00000070


	//   ....[1]....
        /*0070*/ 	.word	0x000015a0


	//   ....[2]....
        /*0074*/ 	.word	0x000026a0


	//   ....[3]....
        /*0078*/ 	.word	0x00002f20


	//   ....[4]....
        /*007c*/ 	.word	0x000033c0


	//   ....[5]....
        /*0080*/ 	.word	0x00003570


	//----- nvinfo : EIATTR_CRS_STACK_SIZE
	.align		4
.L_153:
        /*0084*/ 	.byte	0x04, 0x1e
        /*0086*/ 	.short	(.L_155 - .L_154)
.L_154:
        /*0088*/ 	.word	0x00000000


	//----- nvinfo : EIATTR_CBANK_PARAM_SIZE
	.align		4
.L_155:
        /*008c*/ 	.byte	0x03, 0x19
        /*008e*/ 	.short	0x0024


	//----- nvinfo : EIATTR_PARAM_CBANK
	.align		4
        /*0090*/ 	.byte	0x04, 0x0a
        /*0092*/ 	.short	(.L_157 - .L_156)
	.align		4
.L_156:
        /*0094*/ 	.word	index@(.nv.constant0.Softmax)
        /*0098*/ 	.short	0x0380
        /*009a*/ 	.short	0x0024


	//----- nvinfo : EIATTR_SW_WAR
	.align		4
.L_157:
        /*009c*/ 	.byte	0x04, 0x36
        /*009e*/ 	.short	(.L_159 - .L_158)
.L_158:
        /*00a0*/ 	.word	0x00000008
.L_159:


//--------------------- .nv.info.addBackCopy      --------------------------
	.section	.nv.info.addBackCopy,"",@"SHT_CUDA_INFO"
	.sectionflags	@""
	.align	4


	//----- nvinfo : EIATTR_CUDA_API_VERSION
	.align		4
        /*0000*/ 	.byte	0x04, 0x37
        /*0002*/ 	.short	(.L_161 - .L_160)
.L_160:
        /*0004*/ 	.word	0x00000082


	//----- nvinfo : EIATTR_KPARAM_INFO
	.align		4
.L_161:
        /*0008*/ 	.byte	0x04, 0x17
        /*000a*/ 	.short	(.L_163 - .L_162)
.L_162:
        /*000c*/ 	.word	0x00000000
        /*0010*/ 	.short	0x0005
        /*0012*/ 	.short	0x001c
        /*0014*/ 	.byte	0x00, 0xf0, 0x11, 0x00


	//----- nvinfo : EIATTR_KPARAM_INFO
	.align		4
.L_163:
        /*0018*/ 	.byte	0x04, 0x17
        /*001a*/ 	.short	(.L_165 - .L_164)
.L_164:
        /*001c*/ 	.word	0x00000000
        /*0020*/ 	.short	0x0004
        /*0022*/ 	.short	0x0018
        /*0024*/ 	.byte	0x00, 0xf0, 0x11, 0x00


	//----- nvinfo : EIATTR_KPARAM_INFO
	.align		4
.L_165:
        /*0028*/ 	.byte	0x04, 0x17
        /*002a*/ 	.short	(.L_167 - .L_166)
.L_166:
        /*002c*/ 	.word	0x00000000
        /*0030*/ 	.short	0x0003
        /*0032*/ 	.short	0x0014
        /*0034*/ 	.byte	0x00, 0xf0, 0x11, 0x00


	//----- nvinfo : EIATTR_KPARAM_INFO
	.align		4
.L_167:
        /*0038*/ 	.byte	0x04, 0x17
        /*003a*/ 	.short	(.L_169 - .L_168)
.L_168:
        /*003c*/ 	.word	0x00000000
        /*0040*/ 	.short	0x0002
        /*0042*/ 	.short	0x0010
        /*0044*/ 	.byte	0x00, 0xf0, 0x11, 0x00


	//----- nvinfo : EIATTR_KPARAM_INFO
	.align		4
.L_169:
        /*0048*/ 	.byte	0x04, 0x17
        /*004a*/ 	.short	(.L_171 - .L_170)
.L_170:
        /*004c*/ 	.word	0x00000000
        /*0050*/ 	.short	0x0001
        /*0052*/ 	.short	0x0008
        /*0054*/ 	.byte	0x00, 0xf5, 0x21, 0x00


	//----- nvinfo : EIATTR_KPARAM_INFO
	.align		4
.L_171:
        /*0058*/ 	.byte	0x04, 0x17
        /*005a*/ 	.short	(.L_173 - .L_172)
.L_172:
        /*005c*/ 	.word	0x00000000
        /*0060*/ 	.short	0x0000
        /*0062*/ 	.short	0x0000
        /*0064*/ 	.byte	0x00, 0xf5, 0x21, 0x00


	//----- nvinfo : EIATTR_SPARSE_MMA_MASK
	.align		4
.L_173:
        /*0068*/ 	.byte	0x03, 0x50
        /*006a*/ 	.short	0x0000


	//----- nvinfo : EIATTR_MAXREG_COUNT
	.align		4
        /*006c*/ 	.byte	0x03, 0x1b
        /*006e*/ 	.short	0x00ff


	//----- nvinfo : EIATTR_MERCURY_ISA_VERSION
	.align		4
        /*0070*/ 	.byte	0x03, 0x5f
        /*0072*/ 	.short	0x0101


	//----- nvinfo : EIATTR_VRC_CTA_INIT_COUNT
	.align		4
        /*0074*/ 	.byte	0x02, 0x4a
	.zero		1
	.zero		1


	//----- nvinfo : EIATTR_EXIT_INSTR_OFFSETS
	.align		4
        /*0078*/ 	.byte	0x04, 0x1c
        /*007a*/ 	.short	(.L_175 - .L_174)


	//   ....[0]....
.L_174:
        /*007c*/ 	.word	0x00000070


	//   ....[1]....
        /*0080*/ 	.word	0x000000d0


	//   ....[2]....
        /*0084*/ 	.word	0x00000480


	//   ....[3]....
        /*0088*/ 	.word	0x00000630


	//   ....[4]....
        /*008c*/ 	.word	0x00000760


	//   ....[5]....
        /*0090*/ 	.word	0x00000870


	//----- nvinfo : EIATTR_CBANK_PARAM_SIZE
	.align		4
.L_175:
        /*0094*/ 	.byte	0x03, 0x19
        /*0096*/ 	.short	0x0020


	//----- nvinfo : EIATTR_PARAM_CBANK
	.align		4
        /*0098*/ 	.byte	0x04, 0x0a
        /*009a*/ 	.short	(.L_177 - .L_176)
	.align		4
.L_176:
        /*009c*/ 	.word	index@(.nv.constant0.addBackCopy)
        /*00a0*/ 	.short	0x0380
        /*00a2*/ 	.short	0x0020


	//----- nvinfo : EIATTR_SW_WAR
	.align		4
.L_177:
        /*00a4*/ 	.byte	0x04, 0x36
        /*00a6*/ 	.short	(.L_179 - .L_178)
.L_178:
        /*00a8*/ 	.word	0x00000008
.L_179:


//--------------------- .nv.info.addCopy          --------------------------
	.section	.nv.info.addCopy,"",@"SHT_CUDA_INFO"
	.sectionflags	@""
	.align	4


	//----- nvinfo : EIATTR_CUDA_API_VERSION
	.align		4
        /*0000*/ 	.byte	0x04, 0x37
        /*0002*/ 	.short	(.L_181 - .L_180)
.L_180:
        /*0004*/ 	.word	0x00000082


	//----- nvinfo : EIATTR_KPARAM_INFO
	.align		4
.L_181:
        /*0008*/ 	.byte	0x04, 0x17
        /*000a*/ 	.short	(.L_183 - .L_182)
.L_182:
        /*000c*/ 	.word	0x00000000
        /*0010*/ 	.short	0x0005
        /*0012*/ 	.short	0x001c
        /*0014*/ 	.byte	0x00, 0xf0, 0x11, 0x00


	//----- nvinfo : EIATTR_KPARAM_INFO
	.align		4
.L_183:
        /*0018*/ 	.byte	0x04, 0x17
        /*001a*/ 	.short	(.L_185 - .L_184)
.L_184:
        /*001c*/ 	.word	0x00000000
        /*0020*/ 	.short	0x0004
        /*0022*/ 	.short	0x0018
        /*0024*/ 	.byte	0x00, 0xf0, 0x11, 0x00


	//----- nvinfo : EIATTR_KPARAM_INFO
	.align		4
.L_185:
        /*0028*/ 	.byte	0x04, 0x17
        /*002a*/ 	.short	(.L_187 - .L_186)
.L_186:
        /*002c*/ 	.word	0x00000000
        /*0030*/ 	.short	0x0003
        /*0032*/ 	.short	0x0014
        /*0034*/ 	.byte	0x00, 0xf0, 0x11, 0x00


	//----- nvinfo : EIATTR_KPARAM_INFO
	.align		4
.L_187:
        /*0038*/ 	.byte	0x04, 0x17
        /*003a*/ 	.short	(.L_189 - .L_188)
.L_188:
        /*003c*/ 	.word	0x00000000
        /*0040*/ 	.short	0x0002
        /*0042*/ 	.short	0x0010
        /*0044*/ 	.byte	0x00, 0xf0, 0x11, 0x00


	//----- nvinfo : EIATTR_KPARAM_INFO
	.align		4
.L_189:
        /*0048*/ 	.byte	0x04, 0x17
        /*004a*/ 	.short	(.L_191 - .L_190)
.L_190:
        /*004c*/ 	.word	0x00000000
        /*0050*/ 	.short	0x0001
        /*0052*/ 	.short	0x0008
        /*0054*/ 	.byte	0x00, 0xf5, 0x21, 0x00


	//----- nvinfo : EIATTR_KPARAM_INFO
	.align		4
.L_191:
        /*0058*/ 	.byte	0x04, 0x17
        /*005a*/ 	.short	(.L_193 - .L_192)
.L_192:
        /*005c*/ 	.word	0x00000000
        /*0060*/ 	.short	0x0000
        /*0062*/ 	.short	0x0000
        /*0064*/ 	.byte	0x00, 0xf5, 0x21, 0x00


	//----- nvinfo : EIATTR_SPARSE_MMA_MASK
	.align		4
.L_193:
        /*0068*/ 	.byte	0x03, 0x50
        /*006a*/ 	.short	0x0000


	//----- nvinfo : EIATTR_MAXREG_COUNT
	.align		4
        /*006c*/ 	.byte	0x03, 0x1b
        /*006e*/ 	.short	0x00ff


	//----- nvinfo : EIATTR_MERCURY_ISA_VERSION
	.align		4
        /*0070*/ 	.byte	0x03, 0x5f
        /*0072*/ 	.short	0x0101


	//----- nvinfo : EIATTR_VRC_CTA_INIT_COUNT
	.align		4
        /*0074*/ 	.byte	0x02, 0x4a
	.zero		1
	.zero		1


	//----- nvinfo : EIATTR_EXIT_INSTR_OFFSETS
	.align		4
        /*0078*/ 	.byte	0x04, 0x1c
        /*007a*/ 	.short	(.L_195 - .L_194)


	//   ....[0]....
.L_194:
        /*007c*/ 	.word	0x00000070


	//   ....[1]....
        /*0080*/ 	.word	0x000000d0


	//   ....[2]....
        /*0084*/ 	.word	0x00000480


	//   ....[3]....
        /*0088*/ 	.word	0x00000630


	//   ....[4]....
        /*008c*/ 	.word	0x00000760


	//   ....[5]....
        /*0090*/ 	.word	0x00000870


	//----- nvinfo : EIATTR_CBANK_PARAM_SIZE
	.align		4
.L_195:
        /*0094*/ 	.byte	0x03, 0x19
        /*0096*/ 	.short	0x0020


	//----- nvinfo : EIATTR_PARAM_CBANK
	.align		4
        /*0098*/ 	.byte	0x04, 0x0a
        /*009a*/ 	.short	(.L_197 - .L_196)
	.align		4
.L_196:
        /*009c*/ 	.word	index@(.nv.constant0.addCopy)
        /*00a0*/ 	.short	0x0380
        /*00a2*/ 	.short	0x0020


	//----- nvinfo : EIATTR_SW_WAR
	.align		4
.L_197:
        /*00a4*/ 	.byte	0x04, 0x36
        /*00a6*/ 	.short	(.L_199 - .L_198)
.L_198:
        /*00a8*/ 	.word	0x00000008
.L_199:


//--------------------- .nv.info.MatAdd           --------------------------
	.section	.nv.info.MatAdd,"",@"SHT_CUDA_INFO"
	.sectionflags	@""
	.align	4


	//----- nvinfo : EIATTR_CUDA_API_VERSION
	.align		4
        /*0000*/ 	.byte	0x04, 0x37
        /*0002*/ 	.short	(.L_201 - .L_200)
.L_200:
        /*0004*/ 	.word	0x00000082


	//----- nvinfo : EIATTR_KPARAM_INFO
	.align		4
.L_201:
        /*0008*/ 	.byte	0x04, 0x17
        /*000a*/ 	.short	(.L_203 - .L_202)
.L_202:
        /*000c*/ 	.word	0x00000000
        /*0010*/ 	.short	0x0002
        /*0012*/ 	.short	0x0010
        /*0014*/ 	.byte	0x00, 0xf0, 0x11, 0x00


	//----- nvinfo : EIATTR_KPARAM_INFO
	.align		4
.L_203:
        /*0018*/ 	.byte	0x04, 0x17
        /*001a*/ 	.short	(.L_205 - .L_204)
.L_204:
        /*001c*/ 	.word	0x00000000
        /*0020*/ 	.short	0x0001
        /*0022*/ 	.short	0x0008
        /*0024*/ 	.byte	0x00, 0xf5, 0x21, 0x00


	//----- nvinfo : EIATTR_KPARAM_INFO
	.align		4
.L_205:
        /*0028*/ 	.byte	0x04, 0x17
        /*002a*/ 	.short	(.L_207 - .L_206)
.L_206:
        /*002c*/ 	.word	0x00000000
        /*0030*/ 	.short	0x0000
        /*0032*/ 	.short	0x0000
        /*0034*/ 	.byte	0x00, 0xf5, 0x21, 0x00


	//----- nvinfo : EIATTR_SPARSE_MMA_MASK
	.align		4
.L_207:
        /*0038*/ 	.byte	0x03, 0x50
        /*003a*/ 	.short	0x0000


	//----- nvinfo : EIATTR_MAXREG_COUNT
	.align		4
        /*003c*/ 	.byte	0x03, 0x1b
        /*003e*/ 	.short	0x00ff


	//----- nvinfo : EIATTR_MERCURY_ISA_VERSION
	.align		4
        /*0040*/ 	.byte	0x03, 0x5f
        /*0042*/ 	.short	0x0101


	//----- nvinfo : EIATTR_VRC_CTA_INIT_COUNT
	.align		4
        /*0044*/ 	.byte	0x02, 0x4a
	.zero		1
	.zero		1


	//----- nvinfo : EIATTR_EXIT_INSTR_OFFSETS
	.align		4
        /*0048*/ 	.byte	0x04, 0x1c
        /*004a*/ 	.short	(.L_209 - .L_208)


	//   ....[0]....
.L_208:
        /*004c*/ 	.word	0x00000070


	//   ....[1]....
        /*0050*/ 	.word	0x00000110


	//----- nvinfo : EIATTR_CBANK_PARAM_SIZE
	.align		4
.L_209:
        /*0054*/ 	.byte	0x03, 0x19
        /*0056*/ 	.short	0x0014


	//----- nvinfo : EIATTR_PARAM_CBANK
	.align		4
        /*0058*/ 	.byte	0x04, 0x0a
        /*005a*/ 	.short	(.L_211 - .L_210)
	.align		4
.L_210:
        /*005c*/ 	.word	index@(.nv.constant0.MatAdd)
        /*0060*/ 	.short	0x0380
        /*0062*/ 	.short	0x0014


	//----- nvinfo : EIATTR_SW_WAR
	.align		4
.L_211:
        /*0064*/ 	.byte	0x04, 0x36
        /*0066*/ 	.short	(.L_213 - .L_212)
.L_212:
        /*0068*/ 	.word	0x00000008
.L_213:


//--------------------- .nv.info.derSoftmax       --------------------------
	.section	.nv.info.derSoftmax,"",@"SHT_CUDA_INFO"
	.sectionflags	@""
	.align	4


	//----- nvinfo : EIATTR_CUDA_API_VERSION
	.align		4
        /*0000*/ 	.byte	0x04, 0x37
        /*0002*/ 	.short	(.L_215 - .L_214)
.L_214:
        /*0004*/ 	.word	0x00000082


	//----- nvinfo : EIATTR_KPARAM_INFO
	.align		4
.L_215:
        /*0008*/ 	.byte	0x04, 0x17
        /*000a*/ 	.short	(.L_217 - .L_216)
.L_216:
        /*000c*/ 	.word	0x00000000
        /*0010*/ 	.short	0x0004
        /*0012*/ 	.short	0x0020
        /*0014*/ 	.byte	0x00, 0xf0, 0x11, 0x00


	//----- nvinfo : EIATTR_KPARAM_INFO
	.align		4
.L_217:
        /*0018*/ 	.byte	0x04, 0x17
        /*001a*/ 	.short	(.L_219 - .L_218)
.L_218:
        /*001c*/ 	.word	0x00000000
        /*0020*/ 	.short	0x0003
        /*0022*/ 	.short	0x0018
        /*0024*/ 	.byte	0x00, 0xf5, 0x21, 0x00


	//----- nvinfo : EIATTR_KPARAM_INFO
	.align		4
.L_219:
        /*0028*/ 	.byte	0x04, 0x17
        /*002a*/ 	.short	(.L_221 - .L_220)
.L_220:
        /*002c*/ 	.word	0x00000000
        /*0030*/ 	.short	0x0002
        /*0032*/ 	.short	0x0010
        /*0034*/ 	.byte	0x00, 0xf0, 0x11, 0x00


	//----- nvinfo : EIATTR_KPARAM_INFO
	.align		4
.L_221:
        /*0038*/ 	.byte	0x04, 0x17
        /*003a*/ 	.short	(.L_223 - .L_222)
.L_222:
        /*003c*/ 	.word	0x00000000
        /*0040*/ 	.short	0x0001
        /*0042*/ 	.short	0x0008
        /*0044*/ 	.byte	0x00, 0xf5, 0x21, 0x00


	//----- nvinfo : EIATTR_KPARAM_INFO
	.align		4
.L_223:
        /*0048*/ 	.byte	0x04, 0x17
        /*004a*/ 	.short	(.L_225 - .L_224)
.L_224:
        /*004c*/ 	.word	0x00000000
        /*0050*/ 	.short	0x0000
        /*0052*/ 	.short	0x0000
        /*0054*/ 	.byte	0x00, 0xf5, 0x21, 0x00


	//----- nvinfo : EIATTR_SPARSE_MMA_MASK
	.align		4
.L_225:
        /*0058*/ 	.byte	0x03, 0x50
        /*005a*/ 	.short	0x0000


	//----- nvinfo : EIATTR_MAXREG_COUNT
	.align		4
        /*005c*/ 	.byte	0x03, 0x1b
        /*005e*/ 	.short	0x00ff


	//----- nvinfo : EIATTR_MERCURY_ISA_VERSION
	.align		4
        /*0060*/ 	.byte	0x03, 0x5f
        /*0062*/ 	.short	0x0101


	//----- nvinfo : EIATTR_VRC_CTA_INIT_COUNT
	.align		4
        /*0064*/ 	.byte	0x02, 0x4a
	.zero		1
	.zero		1


	//----- nvinfo : EIATTR_EXIT_INSTR_OFFSETS
	.align		4
        /*0068*/ 	.byte	0x04, 0x1c
        /*006a*/ 	.short	(.L_227 - .L_226)


	//   ....[0]....
.L_226:
        /*006c*/ 	.word	0x00000070


	//   ....[1]....
        /*0070*/ 	.word	0x000000a0


	//   ....[2]....
        /*0074*/ 	.word	0x00000c40


	//----- nvinfo : EIATTR_CBANK_PARAM_SIZE
	.align		4
.L_227:
        /*0078*/ 	.byte	0x03, 0x19
        /*007a*/ 	.short	0x0024


	//----- nvinfo : EIATTR_PARAM_CBANK
	.align		4
        /*007c*/ 	.byte	0x04, 0x0a
        /*007e*/ 	.short	(.L_229 - .L_228)
	.align		4
.L_228:
        /*0080*/ 	.word	index@(.nv.constant0.derSoftmax)
        /*0084*/ 	.short	0x0380
        /*0086*/ 	.short	0x0024


	//----- nvinfo : EIATTR_SW_WAR
	.align		4
.L_229:
        /*0088*/ 	.byte	0x04, 0x36
        /*008a*/ 	.short	(.L_231 - .L_230)
.L_230:
        /*008c*/ 	.word	0x00000008
.L_231:


//--------------------- .nv.info.dropout          --------------------------
	.section	.nv.info.dropout,"",@"SHT_CUDA_INFO"
	.sectionflags	@""
	.align	4


	//----- nvinfo : EIATTR_CUDA_API_VERSION
	.align		4
        /*0000*/ 	.byte	0x04, 0x37
        /*0002*/ 	.short	(.L_233 - .L_232)
.L_232:
        /*0004*/ 	.word	0x00000082


	//----- nvinfo : EIATTR_KPARAM_INFO
	.align		4
.L_233:
        /*0008*/ 	.byte	0x04, 0x17
        /*000a*/ 	.short	(.L_235 - .L_234)
.L_234:
        /*000c*/ 	.word	0x00000000
        /*0010*/ 	.short	0x0003
        /*0012*/ 	.short	0x0010
        /*0014*/ 	.byte	0x00, 0xf0, 0x11, 0x00


	//----- nvinfo : EIATTR_KPARAM_INFO
	.align		4
.L_235:
        /*0018*/ 	.byte	0x04, 0x17
        /*001a*/ 	.short	(.L_237 - .L_236)
.L_236:
        /*001c*/ 	.word	0x00000000
        /*0020*/ 	.short	0x0002
        /*0022*/ 	.short	0x000c
        /*0024*/ 	.byte	0x00, 0xf0, 0x11, 0x00


	//----- nvinfo : EIATTR_KPARAM_INFO
	.align		4
.L_237:
        /*0028*/ 	.byte	0x04, 0x17
        /*002a*/ 	.short	(.L_239 - .L_238)
.L_238:
        /*002c*/ 	.word	0x00000000
        /*0030*/ 	.short	0x0001
        /*0032*/ 	.short	0x0008
        /*0034*/ 	.byte	0x00, 0xf0, 0x11, 0x00


	//----- nvinfo : EIATTR_KPARAM_INFO
	.align		4
.L_239:
        /*0038*/ 	.byte	0x04, 0x17
        /*003a*/ 	.short	(.L_241 - .L_240)
.L_240:
        /*003c*/ 	.word	0x00000000
        /*0040*/ 	.short	0x0000
        /*0042*/ 	.short	0x0000
        /*0044*/ 	.byte	0x00, 0xf5, 0x21, 0x00


	//----- nvinfo : EIATTR_SPARSE_MMA_MASK
	.align		4
.L_241:
        /*0048*/ 	.byte	0x03, 0x50
        /*004a*/ 	.short	0x0000


	//----- nvinfo : EIATTR_MAXREG_COUNT
	.align		4
        /*004c*/ 	.byte	0x03, 0x1b
        /*004e*/ 	.short	0x00ff


	//----- nvinfo : EIATTR_MERCURY_ISA_VERSION
	.align		4
        /*0050*/ 	.byte	0x03, 0x5f
        /*0052*/ 	.short	0x0101


	//----- nvinfo : EIATTR_VRC_CTA_INIT_COUNT
	.align		4
        /*0054*/ 	.byte	0x02, 0x4a
	.zero		1
	.zero		1


	//----- nvinfo : EIATTR_EXIT_INSTR_OFFSETS
	.align		4
        /*0058*/ 	.byte	0x04, 0x1c
        /*005a*/ 	.short	(.L_243 - .L_242)


	//   ....[0]....
.L_242:
        /*005c*/ 	.word	0x00000090


	//   ....[1]....
        /*0060*/ 	.word	0x000001d0


	//----- nvinfo : EIATTR_CRS_STACK_SIZE
	.align		4
.L_243:
        /*0064*/ 	.byte	0x04, 0x1e
        /*0066*/ 	.short	(.L_245 - .L_244)
.L_244:
        /*0068*/ 	.word	0x00000000


	//----- nvinfo : EIATTR_CBANK_PARAM_SIZE
	.align		4
.L_245:
        /*006c*/ 	.byte	0x03, 0x19
        /*006e*/ 	.short	0x0014


	//----- nvinfo : EIATTR_PARAM_CBANK
	.align		4
        /*0070*/ 	.byte	0x04, 0x0a
        /*0072*/ 	.short	(.L_247 - .L_246)
	.align		4
.L_246:
        /*0074*/ 	.word	index@(.nv.constant0.dropout)
        /*0078*/ 	.short	0x0380
        /*007a*/ 	.short	0x0014


	//----- nvinfo : EIATTR_SW_WAR
	.align		4
.L_247:
        /*007c*/ 	.byte	0x04, 0x36
        /*007e*/ 	.short	(.L_249 - .L_248)
.L_248:
        /*0080*/ 	.word	0x00000008
.L_249:


//--------------------- .nv.info.mask             --------------------------
	.section	.nv.info.mask,"",@"SHT_CUDA_INFO"
	.sectionflags	@""
	.align	4


	//----- nvinfo : EIATTR_CUDA_API_VERSION
	.align		4
        /*0000*/ 	.byte	0x04, 0x37
        /*0002*/ 	.short	(.L_251 - .L_250)
.L_250:
        /*0004*/ 	.word	0x00000082


	//----- nvinfo : EIATTR_KPARAM_INFO
	.align		4
.L_251:
        /*0008*/ 	.byte	0x04, 0x17
        /*000a*/ 	.short	(.L_253 - .L_252)
.L_252:
        /*000c*/ 	.word	0x00000000
        /*0010*/ 	.short	0x0004
        /*0012*/ 	.short	0x0018
        /*0014*/ 	.byte	0x00, 0xf0, 0x11, 0x00


	//----- nvinfo : EIATTR_KPARAM_INFO
	.align		4
.L_253:
        /*0018*/ 	.byte	0x04, 0x17
        /*001a*/ 	.short	(.L_255 - .L_254)
.L_254:
        /*001c*/ 	.word	0x00000000
        /*0020*/ 	.short	0x0003
        /*0022*/ 	.short	0x0010
        /*0024*/ 	.byte	0x00, 0xf5, 0x21, 0x00


	//----- nvinfo : EIATTR_KPARAM_INFO
	.align		4
.L_255:
        /*0028*/ 	.byte	0x04, 0x17
        /*002a*/ 	.short	(.L_257 - .L_256)
.L_256:
        /*002c*/ 	.word	0x00000000
        /*0030*/ 	.short	0x0002
        /*0032*/ 	.short	0x000c
        /*0034*/ 	.byte	0x00, 0xf0, 0x11, 0x00


	//----- nvinfo : EIATTR_KPARAM_INFO
	.align		4
.L_257:
        /*0038*/ 	.byte	0x04, 0x17
        /*003a*/ 	.short	(.L_259 - .L_258)
.L_258:
        /*003c*/ 	.word	0x00000000
        /*0040*/ 	.short	0x0001
        /*0042*/ 	.short	0x0008
        /*0044*/ 	.byte	0x00, 0xf0, 0x11, 0x00


	//----- nvinfo : EIATTR_KPARAM_INFO
	.align		4
.L_259:
        /*0048*/ 	.byte	0x04, 0x17
        /*004a*/ 	.short	(.L_261 - .L_260)
.L_260:
        /*004c*/ 	.word	0x00000000
        /*0050*/ 	.short	0x0000
        /*0052*/ 	.short	0x0000
        /*0054*/ 	.byte	0x00, 0xf5, 0x21, 0x00


	//----- nvinfo : EIATTR_SPARSE_MMA_MASK
	.align		4
.L_261:
        /*0058*/ 	.byte	0x03, 0x50
        /*005a*/ 	.short	0x0000


	//----- nvinfo : EIATTR_MAXREG_COUNT
	.align		4
        /*005c*/ 	.byte	0x03, 0x1b
        /*005e*/ 	.short	0x00ff


	//----- nvinfo : EIATTR_MERCURY_ISA_VERSION
	.align		4
        /*0060*/ 	.byte	0x03, 0x5f
        /*0062*/ 	.short	0x0101


	//----- nvinfo : EIATTR_VRC_CTA_INIT_COUNT
	.align		4
        /*0064*/ 	.byte	0x02, 0x4a
	.zero		1
	.zero		1


	//----- nvinfo : EIATTR_EXIT_INSTR_OFFSETS
	.align		4
        /*0068*/ 	.byte	0x04, 0x1c
        /*006a*/ 	.short	(.L_263 - .L_262)


	//   ....[0]....
.L_262:
        /*006c*/ 	.word	0x00000070


	//   ....[1]....
        /*0070*/ 	.word	0x000000e0


	//   ....[2]....
        /*0074*/ 	.word	0x00000130


	//----- nvinfo : EIATTR_CBANK_PARAM_SIZE
	.align		4
.L_263:
        /*0078*/ 	.byte	0x03, 0x19
        /*007a*/ 	.short	0x001c


	//----- nvinfo : EIATTR_PARAM_CBANK
	.align		4
        /*007c*/ 	.byte	0x04, 0x0a
        /*007e*/ 	.short	(.L_265 - .L_264)
	.align		4
.L_264:
        /*0080*/ 	.word	index@(.nv.constant0.mask)
        /*0084*/ 	.short	0x0380
        /*0086*/ 	.short	0x001c


	//----- nvinfo : EIATTR_SW_WAR
	.align		4
.L_265:
        /*0088*/ 	.byte	0x04, 0x36
        /*008a*/ 	.short	(.L_267 - .L_266)
.L_266:
        /*008c*/ 	.word	0x00000008
.L_267:


//--------------------- .nv.info.vectorSqrt       --------------------------
	.section	.nv.info.vectorSqrt,"",@"SHT_CUDA_INFO"
	.sectionflags	@""
	.align	4


	//----- nvinfo : EIATTR_CUDA_API_VERSION
	.align		4
        /*0000*/ 	.byte	0x04, 0x37
        /*0002*/ 	.short	(.L_269 - .L_268)
.L_268:
        /*0004*/ 	.word	0x00000082


	//----- nvinfo : EIATTR_KPARAM_INFO
	.align		4
.L_269:
        /*0008*/ 	.byte	0x04, 0x17
        /*000a*/ 	.short	(.L_271 - .L_270)
.L_270:
        /*000c*/ 	.word	0x00000000
        /*0010*/ 	.short	0x0002
        /*0012*/ 	.short	0x0010
        /*0014*/ 	.byte	0x00, 0xf0, 0x11, 0x00


	//----- nvinfo : EIATTR_KPARAM_INFO
	.align		4
.L_271:
        /*0018*/ 	.byte	0x04, 0x17
        /*001a*/ 	.short	(.L_273 - .L_272)
.L_272:
        /*001c*/ 	.word	0x00000000
        /*0020*/ 	.short	0x0001
        /*0022*/ 	.short	0x0008
        /*0024*/ 	.byte	0x00, 0xf5, 0x21, 0x00


	//----- nvinfo : EIATTR_KPARAM_INFO
	.align		4
.L_273:
        /*0028*/ 	.byte	0x04, 0x17
        /*002a*/ 	.short	(.L_275 - .L_274)
.L_274:
        /*002c*/ 	.word	0x00000000
        /*0030*/ 	.short	0x0000
        /*0032*/ 	.short	0x0000
        /*0034*/ 	.byte	0x00, 0xf5, 0x21, 0x00


	//----- nvinfo : EIATTR_SPARSE_MMA_MASK
	.align		4
.L_275:
        /*0038*/ 	.byte	0x03, 0x50
        /*003a*/ 	.short	0x0000


	//----- nvinfo : EIATTR_MAXREG_COUNT
	.align		4
        /*003c*/ 	.byte	0x03, 0x1b
        /*003e*/ 	.short	0x00ff


	//----- nvinfo : EIATTR_MERCURY_ISA_VERSION
	.align		4
        /*0040*/ 	.byte	0x03, 0x5f
        /*0042*/ 	.short	0x0101


	//----- nvinfo : EIATTR_VRC_CTA_INIT_COUNT
	.align		4
        /*0044*/ 	.byte	0x02, 0x4a
	.zero		1
	.zero		1


	//----- nvinfo : EIATTR_EXIT_INSTR_OFFSETS
	.align		4
        /*0048*/ 	.byte	0x04, 0x1c
        /*004a*/ 	.short	(.L_277 - .L_276)


	//   ....[0]....
.L_276:
        /*004c*/ 	.word	0x00000070


	//   ....[1]....
        /*0050*/ 	.word	0x000001c0


	//----- nvinfo : EIATTR_CRS_STACK_SIZE
	.align		4
.L_277:
        /*0054*/ 	.byte	0x04, 0x1e
        /*0056*/ 	.short	(.L_279 - .L_278)
.L_278:
        /*0058*/ 	.word	0x00000000


	//----- nvinfo : EIATTR_CBANK_PARAM_SIZE
	.align		4
.L_279:
        /*005c*/ 	.byte	0x03, 0x19
        /*005e*/ 	.short	0x0014


	//----- nvinfo : EIATTR_PARAM_CBANK
	.align		4
        /*0060*/ 	.byte	0x04, 0x0a
        /*0062*/ 	.short	(.L_281 - .L_280)
	.align		4
.L_280:
        /*0064*/ 	.word	index@(.nv.constant0.vectorSqrt)
        /*0068*/ 	.short	0x0380
        /*006a*/ 	.short	0x0014


	//----- nvinfo : EIATTR_SW_WAR
	.align		4
.L_281:
        /*006c*/ 	.byte	0x04, 0x36
        /*006e*/ 	.short	(.L_283 - .L_282)
.L_282:
        /*0070*/ 	.word	0x00000008
.L_283:


//--------------------- .nv.info.vectorSqr        --------------------------
	.section	.nv.info.vectorSqr,"",@"SHT_CUDA_INFO"
	.sectionflags	@""
	.align	4


	//----- nvinfo : EIATTR_CUDA_API_VERSION
	.align		4
        /*0000*/ 	.byte	0x04, 0x37
        /*0002*/ 	.short	(.L_285 - .L_284)
.L_284:
        /*0004*/ 	.word	0x00000082


	//----- nvinfo : EIATTR_KPARAM_INFO
	.align		4
.L_285:
        /*0008*/ 	.byte	0x04, 0x17
        /*000a*/ 	.short	(.L_287 - .L_286)
.L_286:
        /*000c*/ 	.word	0x00000000
        /*0010*/ 	.short	0x0002
        /*0012*/ 	.short	0x0010
        /*0014*/ 	.byte	0x00, 0xf0, 0x11, 0x00


	//----- nvinfo : EIATTR_KPARAM_INFO
	.align		4
.L_287:
        /*0018*/ 	.byte	0x04, 0x17
        /*001a*/ 	.short	(.L_289 - .L_288)
.L_288:
        /*001c*/ 	.word	0x00000000
        /*0020*/ 	.short	0x0001
        /*0022*/ 	.short	0x0008
        /*0024*/ 	.byte	0x00, 0xf5, 0x21, 0x00


	//----- nvinfo : EIATTR_KPARAM_INFO
	.align		4
.L_289:
        /*0028*/ 	.byte	0x04, 0x17
        /*002a*/ 	.short	(.L_291 - .L_290)
.L_290:
        /*002c*/ 	.word	0x00000000
        /*0030*/ 	.short	0x0000
        /*0032*/ 	.short	0x0000
        /*0034*/ 	.byte	0x00, 0xf5, 0x21, 0x00


	//----- nvinfo : EIATTR_SPARSE_MMA_MASK
	.align		4
.L_291:
        /*0038*/ 	.byte	0x03, 0x50
        /*003a*/ 	.short	0x0000


	//----- nvinfo : EIATTR_MAXREG_COUNT
	.align		4
        /*003c*/ 	.byte	0x03, 0x1b
        /*003e*/ 	.short	0x00ff


	//----- nvinfo : EIATTR_MERCURY_ISA_VERSION
	.align		4
        /*0040*/ 	.byte	0x03, 0x5f
        /*0042*/ 	.short	0x0101


	//----- nvinfo : EIATTR_VRC_CTA_INIT_COUNT
	.align		4
        /*0044*/ 	.byte	0x02, 0x4a
	.zero		1
	.zero		1


	//----- nvinfo : EIATTR_EXIT_INSTR_OFFSETS
	.align		4
        /*0048*/ 	.byte	0x04, 0x1c
        /*004a*/ 	.short	(.L_293 - .L_292)


	//   ....[0]....
.L_292:
        /*004c*/ 	.word	0x00000070


	//   ....[1]....
        /*0050*/ 	.word	0x00000100


	//----- nvinfo : EIATTR_CBANK_PARAM_SIZE
	.align		4
.L_293:
        /*0054*/ 	.byte	0x03, 0x19
        /*0056*/ 	.short	0x0014


	//----- nvinfo : EIATTR_PARAM_CBANK
	.align		4
        /*0058*/ 	.byte	0x04, 0x0a
        /*005a*/ 	.short	(.L_295 - .L_294)
	.align		4
.L_294:
        /*005c*/ 	.word	index@(.nv.constant0.vectorSqr)
        /*0060*/ 	.short	0x0380
        /*0062*/ 	.short	0x0014


	//----- nvinfo : EIATTR_SW_WAR
	.align		4
.L_295:
        /*0064*/ 	.byte	0x04, 0x36
        /*0066*/ 	.short	(.L_297 - .L_296)
.L_296:
        /*0068*/ 	.word	0x00000008
.L_297:


//--------------------- .nv.info.vectorPow        --------------------------
	.section	.nv.info.vectorPow,"",@"SHT_CUDA_INFO"
	.sectionflags	@""
	.align	4


	//----- nvinfo : EIATTR_CUDA_API_VERSION
	.align		4
        /*0000*/ 	.byte	0x04, 0x37
        /*0002*/ 	.short	(.L_299 - .L_298)
.L_298:
        /*0004*/ 	.word	0x00000082


	//----- nvinfo : EIATTR_KPARAM_INFO
	.align		4
.L_299:
        /*0008*/ 	.byte	0x04, 0x17
        /*000a*/ 	.short	(.L_301 - .L_300)
.L_300:
        /*000c*/ 	.word	0x00000000
        /*0010*/ 	.short	0x0003
        /*0012*/ 	.short	0x0014
        /*0014*/ 	.byte	0x00, 0xf0, 0x11, 0x00


	//----- nvinfo : EIATTR_KPARAM_INFO
	.align		4
.L_301:
        /*0018*/ 	.byte	0x04, 0x17
        /*001a*/ 	.short	(.L_303 - .L_302)
.L_302:
        /*001c*/ 	.word	0x00000000
        /*0020*/ 	.short	0x0002
        /*0022*/ 	.short	0x0010
        /*0024*/ 	.byte	0x00, 0xf0, 0x11, 0x00


	//----- nvinfo : EIATTR_KPARAM_INFO
	.align		4
.L_303:
        /*0028*/ 	.byte	0x04, 0x17
        /*002a*/ 	.short	(.L_305 - .L_304)
.L_304:
        /*002c*/ 	.word	0x00000000
        /*0030*/ 	.short	0x0001
        /*0032*/ 	.short	0x0008
        /*0034*/ 	.byte	0x00, 0xf5, 0x21, 0x00


	//----- nvinfo : EIATTR_KPARAM_INFO
	.align		4
.L_305:
        /*0038*/ 	.byte	0x04, 0x17
        /*003a*/ 	.short	(.L_307 - .L_306)
.L_306:
        /*003c*/ 	.word	0x00000000
        /*0040*/ 	.short	0x0000
        /*0042*/ 	.short	0x0000
        /*0044*/ 	.byte	0x00, 0xf5, 0x21, 0x00


	//----- nvinfo : EIATTR_SPARSE_MMA_MASK
	.align		4
.L_307:
        /*0048*/ 	.byte	0x03, 0x50
        /*004a*/ 	.short	0x0000


	//----- nvinfo : EIATTR_MAXREG_COUNT
	.align		4
        /*004c*/ 	.byte	0x03, 0x1b
        /*004e*/ 	.short	0x00ff


	//----- nvinfo : EIATTR_MERCURY_ISA_VERSION
	.align		4
        /*0050*/ 	.byte	0x03, 0x5f
        /*0052*/ 	.short	0x0101


	//----- nvinfo : EIATTR_VRC_CTA_INIT_COUNT
	.align		4
        /*0054*/ 	.byte	0x02, 0x4a
	.zero		1
	.zero		1


	//----- nvinfo : EIATTR_EXIT_INSTR_OFFSETS
	.align		4
        /*0058*/ 	.byte	0x04, 0x1c
        /*005a*/ 	.short	(.L_309 - .L_308)


	//   ....[0]....
.L_308:
        /*005c*/ 	.word	0x00000070


	//   ....[1]....
        /*0060*/ 	.word	0x00000590


	//----- nvinfo : EIATTR_CRS_STACK_SIZE
	.align		4
.L_309:
        /*0064*/ 	.byte	0x04, 0x1e
        /*0066*/ 	.short	(.L_311 - .L_310)
.L_310:
        /*0068*/ 	.word	0x00000000


	//----- nvinfo : EIATTR_CBANK_PARAM_SIZE
	.align		4
.L_311:
        /*006c*/ 	.byte	0x03, 0x19
        /*006e*/ 	.short	0x0018


	//----- nvinfo : EIATTR_PARAM_CBANK
	.align		4
        /*0070*/ 	.byte	0x04, 0x0a
        /*0072*/ 	.short	(.L_313 - .L_312)
	.align		4
.L_312:
        /*0074*/ 	.word	index@(.nv.constant0.vectorPow)
        /*0078*/ 	.short	0x0380
        /*007a*/ 	.short	0x0018


	//----- nvinfo : EIATTR_SW_WAR
	.align		4
.L_313:
        /*007c*/ 	.byte	0x04, 0x36
        /*007e*/ 	.short	(.L_315 - .L_314)
.L_314:
        /*0080*/ 	.word	0x00000008
.L_315:


//--------------------- .nv.info.vectorMin        --------------------------
	.section	.nv.info.vectorMin,"",@"SHT_CUDA_INFO"
	.sectionflags	@""
	.align	4


	//----- nvinfo : EIATTR_CUDA_API_VERSION
	.align		4
        /*0000*/ 	.byte	0x04, 0x37
        /*0002*/ 	.short	(.L_317 - .L_316)
.L_316:
        /*0004*/ 	.word	0x00000082


	//----- nvinfo : EIATTR_KPARAM_INFO
	.align		4
.L_317:
        /*0008*/ 	.byte	0x04, 0x17
        /*000a*/ 	.short	(.L_319 - .L_318)
.L_318:
        /*000c*/ 	.word	0x00000000
        /*0010*/ 	.short	0x0003
        /*0012*/ 	.short	0x0014
        /*0014*/ 	.byte	0x00, 0xf0, 0x11, 0x00


	//----- nvinfo : EIATTR_KPARAM_INFO
	.align		4
.L_319:
        /*0018*/ 	.byte	0x04, 0x17
        /*001a*/ 	.short	(.L_321 - .L_320)
.L_320:
        /*001c*/ 	.word	0x00000000
        /*0020*/ 	.short	0x0002
        /*0022*/ 	.short	0x0010
        /*0024*/ 	.byte	0x00, 0xf0, 0x11, 0x00


	//----- nvinfo : EIATTR_KPARAM_INFO
	.align		4
.L_321:
        /*0028*/ 	.byte	0x04, 0x17
        /*002a*/ 	.short	(.L_323 - .L_322)
.L_322:
        /*002c*/ 	.word	0x00000000
        /*0030*/ 	.short	0x0001
        /*0032*/ 	.short	0x0008
        /*0034*/ 	.byte	0x00, 0xf5, 0x21, 0x00


	//----- nvinfo : EIATTR_KPARAM_INFO
	.align		4
.L_323:
        /*0038*/ 	.byte	0x04, 0x17
        /*003a*/ 	.short	(.L_325 - .L_324)
.L_324:
        /*003c*/ 	.word	0x00000000
        /*0040*/ 	.short	0x0000
        /*0042*/ 	.short	0x0000
        /*0044*/ 	.byte	0x00, 0xf5, 0x21, 0x00


	//----- nvinfo : EIATTR_SPARSE_MMA_MASK
	.align		4
.L_325:
        /*0048*/ 	.byte	0x03, 0x50
        /*004a*/ 	.short	0x0000


	//----- nvinfo : EIATTR_MAXREG_COUNT
	.align		4
        /*004c*/ 	.byte	0x03, 0x1b
        /*004e*/ 	.short	0x00ff


	//----- nvinfo : EIATTR_MERCURY_ISA_VERSION
	.align		4
        /*0050*/ 	.byte	0x03, 0x5f
        /*0052*/ 	.short	0x0101


	//----- nvinfo : EIATTR_VRC_CTA_INIT_COUNT
	.align		4
        /*0054*/ 	.byte	0x02, 0x4a
	.zero		1
	.zero		1


	//----- nvinfo : EIATTR_EXIT_INSTR_OFFSETS
	.align		4
        /*0058*/ 	.byte	0x04, 0x1c
        /*005a*/ 	.short	(.L_327 - .L_326)


	//   ....[0]....
.L_326:
        /*005c*/ 	.word	0x00000070


	//   ....[1]....
        /*0060*/ 	.word	0x00000110


	//----- nvinfo : EIATTR_CBANK_PARAM_SIZE
	.align		4
.L_327:
        /*0064*/ 	.byte	0x03, 0x19
        /*0066*/ 	.short	0x0018


	//----- nvinfo : EIATTR_PARAM_CBANK
	.align		4
        /*0068*/ 	.byte	0x04, 0x0a
        /*006a*/ 	.short	(.L_329 - .L_328)
	.align		4
.L_328:
        /*006c*/ 	.word	index@(.nv.constant0.vectorMin)
        /*0070*/ 	.short	0x0380
        /*0072*/ 	.short	0x0018


	//----- nvinfo : EIATTR_SW_WAR
	.align		4
.L_329:
        /*0074*/ 	.byte	0x04, 0x36
        /*0076*/ 	.short	(.L_331 - .L_330)
.L_330:
        /*0078*/ 	.word	0x00000008
.L_331:


//--------------------- .nv.info.vectorMax        --------------------------
	.section	.nv.info.vectorMax,"",@"SHT_CUDA_INFO"
	.sectionflags	@""
	.align	4


	//----- nvinfo : EIATTR_CUDA_API_VERSION
	.align		4
        /*0000*/ 	.byte	0x04, 0x37
        /*0002*/ 	.short	(.L_333 - .L_332)
.L_332:
        /*0004*/ 	.word	0x00000082


	//----- nvinfo : EIATTR_KPARAM_INFO
	.align		4
.L_333:
        /*0008*/ 	.byte	0x04, 0x17
        /*000a*/ 	.short	(.L_335 - .L_334)
.L_334:
        /*000c*/ 	.word	0x00000000
        /*0010*/ 	.short	0x0003
        /*0012*/ 	.short	0x0014
        /*0014*/ 	.byte	0x00, 0xf0, 0x11, 0x00


	//----- nvinfo : EIATTR_KPARAM_INFO
	.align		4
.L_335:
        /*0018*/ 	.byte	0x04, 0x17
        /*001a*/ 	.short	(.L_337 - .L_336)
.L_336:
        /*001c*/ 	.word	0x00000000
        /*0020*/ 	.short	0x0002
        /*0022*/ 	.short	0x0010
        /*0024*/ 	.byte	0x00, 0xf0, 0x11, 0x00


	//----- nvinfo : EIATTR_KPARAM_INFO
	.align		4
.L_337:
        /*0028*/ 	.byte	0x04, 0x17
        /*002a*/ 	.short	(.L_339 - .L_338)
.L_338:
        /*002c*/ 	.word	0x00000000
        /*0030*/ 	.short	0x0001
        /*0032*/ 	.short	0x0008
        /*0034*/ 	.byte	0x00, 0xf5, 0x21, 0x00


	//----- nvinfo : EIATTR_KPARAM_INFO
	.align		4
.L_339:
        /*0038*/ 	.byte	0x04, 0x17
        /*003a*/ 	.short	(.L_341 - .L_340)
.L_340:
        /*003c*/ 	.word	0x00000000
        /*0040*/ 	.short	0x0000
        /*0042*/ 	.short	0x0000
        /*0044*/ 	.byte	0x00, 0xf5, 0x21, 0x00


	//----- nvinfo : EIATTR_SPARSE_MMA_MASK
	.align		4
.L_341:
        /*0048*/ 	.byte	0x03, 0x50
        /*004a*/ 	.short	0x0000


	//----- nvinfo : EIATTR_MAXREG_COUNT
	.align		4
        /*004c*/ 	.byte	0x03, 0x1b
        /*004e*/ 	.short	0x00ff


	//----- nvinfo : EIATTR_MERCURY_ISA_VERSION
	.align		4
        /*0050*/ 	.byte	0x03, 0x5f
        /*0052*/ 	.short	0x0101


	//----- nvinfo : EIATTR_VRC_CTA_INIT_COUNT
	.align		4
        /*0054*/ 	.byte	0x02, 0x4a
	.zero		1
	.zero		1


	//----- nvinfo : EIATTR_EXIT_INSTR_OFFSETS
	.align		4
        /*0058*/ 	.byte	0x04, 0x1c
        /*005a*/ 	.short	(.L_343 - .L_342)


	//   ....[0]....
.L_342:
        /*005c*/ 	.word	0x00000070


	//   ....[1]....
        /*0060*/ 	.word	0x00000110


	//----- nvinfo : EIATTR_CBANK_PARAM_SIZE
	.align		4
.L_343:
        /*0064*/ 	.byte	0x03, 0x19
        /*0066*/ 	.short	0x0018


	//----- nvinfo : EIATTR_PARAM_CBANK
	.align		4
        /*0068*/ 	.byte	0x04, 0x0a
        /*006a*/ 	.short	(.L_345 - .L_344)
	.align		4
.L_344:
        /*006c*/ 	.word	index@(.nv.constant0.vectorMax)
        /*0070*/ 	.short	0x0380
        /*0072*/ 	.short	0x0018


	//----- nvinfo : EIATTR_SW_WAR
	.align		4
.L_345:
        /*0074*/ 	.byte	0x04, 0x36
        /*0076*/ 	.short	(.L_347 - .L_346)
.L_346:
        /*0078*/ 	.word	0x00000008
.L_347:


//--------------------- .nv.info.vectorMul        --------------------------
	.section	.nv.info.vectorMul,"",@"SHT_CUDA_INFO"
	.sectionflags	@""
	.align	4


	//----- nvinfo : EIATTR_CUDA_API_VERSION
	.align		4
        /*0000*/ 	.byte	0x04, 0x37
        /*0002*/ 	.short	(.L_349 - .L_348)
.L_348:
        /*0004*/ 	.word	0x00000082


	//----- nvinfo : EIATTR_KPARAM_INFO
	.align		4
.L_349:
        /*0008*/ 	.byte	0x04, 0x17
        /*000a*/ 	.short	(.L_351 - .L_350)
.L_350:
        /*000c*/ 	.word	0x00000000
        /*0010*/ 	.short	0x0003
        /*0012*/ 	.short	0x0018
        /*0014*/ 	.byte	0x00, 0xf0, 0x11, 0x00


	//----- nvinfo : EIATTR_KPARAM_INFO
	.align		4
.L_351:
        /*0018*/ 	.byte	0x04, 0x17
        /*001a*/ 	.short	(.L_353 - .L_352)
.L_352:
        /*001c*/ 	.word	0x00000000
        /*0020*/ 	.short	0x0002
        /*0022*/ 	.short	0x0010
        /*0024*/ 	.byte	0x00, 0xf5, 0x21, 0x00


	//----- nvinfo : EIATTR_KPARAM_INFO
	.align		4
.L_353:
        /*0028*/ 	.byte	0x04, 0x17
        /*002a*/ 	.short	(.L_355 - .L_354)
.L_354:
        /*002c*/ 	.word	0x00000000
        /*0030*/ 	.short	0x0001
        /*0032*/ 	.short	0x0008
        /*0034*/ 	.byte	0x00, 0xf5, 0x21, 0x00


	//----- nvinfo : EIATTR_KPARAM_INFO
	.align		4
.L_355:
        /*0038*/ 	.byte	0x04, 0x17
        /*003a*/ 	.short	(.L_357 - .L_356)
.L_356:
        /*003c*/ 	.word	0x00000000
        /*0040*/ 	.short	0x0000
        /*0042*/ 	.short	0x0000
        /*0044*/ 	.byte	0x00, 0xf5, 0x21, 0x00


	//----- nvinfo : EIATTR_SPARSE_MMA_MASK
	.align		4
.L_357:
        /*0048*/ 	.byte	0x03, 0x50
        /*004a*/ 	.short	0x0000


	//----- nvinfo : EIATTR_MAXREG_COUNT
	.align		4
        /*004c*/ 	.byte	0x03, 0x1b
        /*004e*/ 	.short	0x00ff


	//----- nvinfo : EIATTR_MERCURY_ISA_VERSION
	.align		4
        /*0050*/ 	.byte	0x03, 0x5f
        /*0052*/ 	.short	0x0101


	//----- nvinfo : EIATTR_VRC_CTA_INIT_COUNT
	.align		4
        /*0054*/ 	.byte	0x02, 0x4a
	.zero		1
	.zero		1


	//----- nvinfo : EIATTR_EXIT_INSTR_OFFSETS
	.align		4
        /*0058*/ 	.byte	0x04, 0x1c
        /*005a*/ 	.short	(.L_359 - .L_358)


	//   ....[0]....
.L_358:
        /*005c*/ 	.word	0x00000070


	//   ....[1]....
        /*0060*/ 	.word	0x00000130


	//----- nvinfo : EIATTR_CBANK_PARAM_SIZE
	.align		4
.L_359:
        /*0064*/ 	.byte	0x03, 0x19
        /*0066*/ 	.short	0x001c


	//----- nvinfo : EIATTR_PARAM_CBANK
	.align		4
        /*0068*/ 	.byte	0x04, 0x0a
        /*006a*/ 	.short	(.L_361 - .L_360)
	.align		4
.L_360:
        /*006c*/ 	.word	index@(.nv.constant0.vectorMul)
        /*0070*/ 	.short	0x0380
        /*0072*/ 	.short	0x001c


	//----- nvinfo : EIATTR_SW_WAR
	.align		4
.L_361:
        /*0074*/ 	.byte	0x04, 0x36
        /*0076*/ 	.short	(.L_363 - .L_362)
.L_362:
        /*0078*/ 	.word	0x00000008
.L_363:


//--------------------- .nv.info.vectorDiv        --------------------------
	.section	.nv.info.vectorDiv,"",@"SHT_CUDA_INFO"
	.sectionflags	@""
	.align	4


	//----- nvinfo : EIATTR_CUDA_API_VERSION
	.align		4
        /*0000*/ 	.byte	0x04, 0x37
        /*0002*/ 	.short	(.L_365 - .L_364)
.L_364:
        /*0004*/ 	.word	0x00000082


	//----- nvinfo : EIATTR_KPARAM_INFO
	.align		4
.L_365:
        /*0008*/ 	.byte	0x04, 0x17
        /*000a*/ 	.short	(.L_367 - .L_366)
.L_366:
        /*000c*/ 	.word	0x00000000
        /*0010*/ 	.short	0x0003
        /*0012*/ 	.short	0x0018
        /*0014*/ 	.byte	0x00, 0xf0, 0x11, 0x00


	//----- nvinfo : EIATTR_KPARAM_INFO
	.align		4
.L_367:
        /*0018*/ 	.byte	0x04, 0x17
        /*001a*/ 	.short	(.L_369 - .L_368)
.L_368:
        /*001c*/ 	.word	0x00000000
        /*0020*/ 	.short	0x0002
        /*0022*/ 	.short	0x0010
        /*0024*/ 	.byte	0x00, 0xf5, 0x21, 0x00


	//----- nvinfo : EIATTR_KPARAM_INFO
	.align		4
.L_369:
        /*0028*/ 	.byte	0x04, 0x17
        /*002a*/ 	.short	(.L_371 - .L_370)
.L_370:
        /*002c*/ 	.word	0x00000000
        /*0030*/ 	.short	0x0001
        /*0032*/ 	.short	0x0008
        /*0034*/ 	.byte	0x00, 0xf5, 0x21, 0x00


	//----- nvinfo : EIATTR_KPARAM_INFO
	.align		4
.L_371:
        /*0038*/ 	.byte	0x04, 0x17
        /*003a*/ 	.short	(.L_373 - .L_372)
.L_372:
        /*003c*/ 	.word	0x00000000
        /*0040*/ 	.short	0x0000
        /*0042*/ 	.short	0x0000
        /*0044*/ 	.byte	0x00, 0xf5, 0x21, 0x00


	//----- nvinfo : EIATTR_SPARSE_MMA_MASK
	.align		4
.L_373:
        /*0048*/ 	.byte	0x03, 0x50
        /*004a*/ 	.short	0x0000


	//----- nvinfo : EIATTR_MAXREG_COUNT
	.align		4
        /*004c*/ 	.byte	0x03, 0x1b
        /*004e*/ 	.short	0x00ff


	//----- nvinfo : EIATTR_MERCURY_ISA_VERSION
	.align		4
        /*0050*/ 	.byte	0x03, 0x5f
        /*0052*/ 	.short	0x0101


	//----- nvinfo : EIATTR_VRC_CTA_INIT_COUNT
	.align		4
        /*0054*/ 	.byte	0x02, 0x4a
	.zero		1
	.zero		1


	//----- nvinfo : EIATTR_EXIT_INSTR_OFFSETS
	.align		4
        /*0058*/ 	.byte	0x04, 0x1c
        /*005a*/ 	.short	(.L_375 - .L_374)


	//   ....[0]....
.L_374:
        /*005c*/ 	.word	0x00000070


	//   ....[1]....
        /*0060*/ 	.word	0x000001f0


	//----- nvinfo : EIATTR_CRS_STACK_SIZE
	.align		4
.L_375:
        /*0064*/ 	.byte	0x04, 0x1e
        /*0066*/ 	.short	(.L_377 - .L_376)
.L_376:
        /*0068*/ 	.word	0x00000000


	//----- nvinfo : EIATTR_CBANK_PARAM_SIZE
	.align		4
.L_377:
        /*006c*/ 	.byte	0x03, 0x19
        /*006e*/ 	.short	0x001c


	//----- nvinfo : EIATTR_PARAM_CBANK
	.align		4
        /*0070*/ 	.byte	0x04, 0x0a
        /*0072*/ 	.short	(.L_379 - .L_378)
	.align		4
.L_378:
        /*0074*/ 	.word	index@(.nv.constant0.vectorDiv)
        /*0078*/ 	.short	0x0380
        /*007a*/ 	.short	0x001c


	//----- nvinfo : EIATTR_SW_WAR
	.align		4
.L_379:
        /*007c*/ 	.byte	0x04, 0x36
        /*007e*/ 	.short	(.L_381 - .L_380)
.L_380:
        /*0080*/ 	.word	0x00000008
.L_381:


//--------------------- .nv.info.vectorAbs        --------------------------
	.section	.nv.info.vectorAbs,"",@"SHT_CUDA_INFO"
	.sectionflags	@""
	.align	4


	//----- nvinfo : EIATTR_CUDA_API_VERSION
	.align		4
        /*0000*/ 	.byte	0x04, 0x37
        /*0002*/ 	.short	(.L_383 - .L_382)
.L_382:
        /*0004*/ 	.word	0x00000082


	//----- nvinfo : EIATTR_KPARAM_INFO
	.align		4
.L_383:
        /*0008*/ 	.byte	0x04, 0x17
        /*000a*/ 	.short	(.L_385 - .L_384)
.L_384:
        /*000c*/ 	.word	0x00000000
        /*0010*/ 	.short	0x0002
        /*0012*/ 	.short	0x0010
        /*0014*/ 	.byte	0x00, 0xf0, 0x11, 0x00


	//----- nvinfo : EIATTR_KPARAM_INFO
	.align		4
.L_385:
        /*0018*/ 	.byte	0x04, 0x17
        /*001a*/ 	.short	(.L_387 - .L_386)
.L_386:
        /*001c*/ 	.word	0x00000000
        /*0020*/ 	.short	0x0001
        /*0022*/ 	.short	0x0008
        /*0024*/ 	.byte	0x00, 0xf5, 0x21, 0x00


	//----- nvinfo : EIATTR_KPARAM_INFO
	.align		4
.L_387:
        /*0028*/ 	.byte	0x04, 0x17
        /*002a*/ 	.short	(.L_389 - .L_388)
.L_388:
        /*002c*/ 	.word	0x00000000
        /*0030*/ 	.short	0x0000
        /*0032*/ 	.short	0x0000
        /*0034*/ 	.byte	0x00, 0xf5, 0x21, 0x00


	//----- nvinfo : EIATTR_SPARSE_MMA_MASK
	.align		4
.L_389:
        /*0038*/ 	.byte	0x03, 0x50
        /*003a*/ 	.short	0x0000


	//----- nvinfo : EIATTR_MAXREG_COUNT
	.align		4
        /*003c*/ 	.byte	0x03, 0x1b
        /*003e*/ 	.short	0x00ff


	//----- nvinfo : EIATTR_MERCURY_ISA_VERSION
	.align		4
        /*0040*/ 	.byte	0x03, 0x5f
        /*0042*/ 	.short	0x0101


	//----- nvinfo : EIATTR_VRC_CTA_INIT_COUNT
	.align		4
        /*0044*/ 	.byte	0x02, 0x4a
	.zero		1
	.zero		1


	//----- nvinfo : EIATTR_EXIT_INSTR_OFFSETS
	.align		4
        /*0048*/ 	.byte	0x04, 0x1c
        /*004a*/ 	.short	(.L_391 - .L_390)


	//   ....[0]....
.L_390:
        /*004c*/ 	.word	0x00000070


	//   ....[1]....
        /*0050*/ 	.word	0x00000100


	//----- nvinfo : EIATTR_CBANK_PARAM_SIZE
	.align		4
.L_391:
        /*0054*/ 	.byte	0x03, 0x19
        /*0056*/ 	.short	0x0014


	//----- nvinfo : EIATTR_PARAM_CBANK
	.align		4
        /*0058*/ 	.byte	0x04, 0x0a
        /*005a*/ 	.short	(.L_393 - .L_392)
	.align		4
.L_392:
        /*005c*/ 	.word	index@(.nv.constant0.vectorAbs)
        /*0060*/ 	.short	0x0380
        /*0062*/ 	.short	0x0014


	//----- nvinfo : EIATTR_SW_WAR
	.align		4
.L_393:
        /*0064*/ 	.byte	0x04, 0x36
        /*0066*/ 	.short	(.L_395 - .L_394)
.L_394:
        /*0068*/ 	.word	0x00000008
.L_395:


//--------------------- .nv.info.vectorSign       --------------------------
	.section	.nv.info.vectorSign,"",@"SHT_CUDA_INFO"
	.sectionflags	@""
	.align	4


	//----- nvinfo : EIATTR_CUDA_API_VERSION
	.align		4
        /*0000*/ 	.byte	0x04, 0x37
        /*0002*/ 	.short	(.L_397 - .L_396)
.L_396:
        /*0004*/ 	.word	0x00000082


	//----- nvinfo : EIATTR_KPARAM_INFO
	.align		4
.L_397:
        /*0008*/ 	.byte	0x04, 0x17
        /*000a*/ 	.short	(.L_399 - .L_398)
.L_398:
        /*000c*/ 	.word	0x00000000
        /*0010*/ 	.short	0x0002
        /*0012*/ 	.short	0x0010
        /*0014*/ 	.byte	0x00, 0xf0, 0x11, 0x00


	//----- nvinfo : EIATTR_KPARAM_INFO
	.align		4
.L_399:
        /*0018*/ 	.byte	0x04, 0x17
        /*001a*/ 	.short	(.L_401 - .L_400)
.L_400:
        /*001c*/ 	.word	0x00000000
        /*0020*/ 	.short	0x0001
        /*0022*/ 	.short	0x0008
        /*0024*/ 	.byte	0x00, 0xf5, 0x21, 0x00


	//----- nvinfo : EIATTR_KPARAM_INFO
	.align		4
.L_401:
        /*0028*/ 	.byte	0x04, 0x17
        /*002a*/ 	.short	(.L_403 - .L_402)
.L_402:
        /*002c*/ 	.word	0x00000000
        /*0030*/ 	.short	0x0000
        /*0032*/ 	.short	0x0000
        /*0034*/ 	.byte	0x00, 0xf5, 0x21, 0x00


	//----- nvinfo : EIATTR_SPARSE_MMA_MASK
	.align		4
.L_403:
        /*0038*/ 	.byte	0x03, 0x50
        /*003a*/ 	.short	0x0000


	//----- nvinfo : EIATTR_MAXREG_COUNT
	.align		4
        /*003c*/ 	.byte	0x03, 0x1b
        /*003e*/ 	.short	0x00ff


	//----- nvinfo : EIATTR_MERCURY_ISA_VERSION
	.align		4
        /*0040*/ 	.byte	0x03, 0x5f
        /*0042*/ 	.short	0x0101


	//----- nvinfo : EIATTR_VRC_CTA_INIT_COUNT
	.align		4
        /*0044*/ 	.byte	0x02, 0x4a
	.zero		1
	.zero		1


	//----- nvinfo : EIATTR_EXIT_INSTR_OFFSETS
	.align		4
        /*0048*/ 	.byte	0x04, 0x1c
        /*004a*/ 	.short	(.L_405 - .L_404)


	//   ....[0]....
.L_404:
        /*004c*/ 	.word	0x00000070


	//   ....[1]....
        /*0050*/ 	.word	0x00000120


	//----- nvinfo : EIATTR_CBANK_PARAM_SIZE
	.align		4
.L_405:
        /*0054*/ 	.byte	0x03, 0x19
        /*0056*/ 	.short	0x0014


	//----- nvinfo : EIATTR_PARAM_CBANK
	.align		4
        /*0058*/ 	.byte	0x04, 0x0a
        /*005a*/ 	.short	(.L_407 - .L_406)
	.align		4
.L_406:
        /*005c*/ 	.word	index@(.nv.constant0.vectorSign)
        /*0060*/ 	.short	0x0380
        /*0062*/ 	.short	0x0014


	//----- nvinfo : EIATTR_SW_WAR
	.align		4
.L_407:
        /*0064*/ 	.byte	0x04, 0x36
        /*0066*/ 	.short	(.L_409 - .L_408)
.L_408:
        /*0068*/ 	.word	0x00000008
.L_409:


//--------------------- .nv.info.vectorExp        --------------------------
	.section	.nv.info.vectorExp,"",@"SHT_CUDA_INFO"
	.sectionflags	@""
	.align	4


	//----- nvinfo : EIATTR_CUDA_API_VERSION
	.align		4
        /*0000*/ 	.byte	0x04, 0x37
        /*0002*/ 	.short	(.L_411 - .L_410)
.L_410:
        /*0004*/ 	.word	0x00000082


	//----- nvinfo : EIATTR_KPARAM_INFO
	.align		4
.L_411:
        /*0008*/ 	.byte	0x04, 0x17
        /*000a*/ 	.short	(.L_413 - .L_412)
.L_412:
        /*000c*/ 	.word	0x00000000
        /*0010*/ 	.short	0x0002
        /*0012*/ 	.short	0x0010
        /*0014*/ 	.byte	0x00, 0xf0, 0x11, 0x00


	//----- nvinfo : EIATTR_KPARAM_INFO
	.align		4
.L_413:
        /*0018*/ 	.byte	0x04, 0x17
        /*001a*/ 	.short	(.L_415 - .L_414)
.L_414:
        /*001c*/ 	.word	0x00000000
        /*0020*/ 	.short	0x0001
        /*0022*/ 	.short	0x0008
        /*0024*/ 	.byte	0x00, 0xf5, 0x21, 0x00


	//----- nvinfo : EIATTR_KPARAM_INFO
	.align		4
.L_415:
        /*0028*/ 	.byte	0x04, 0x17
        /*002a*/ 	.short	(.L_417 - .L_416)
.L_416:
        /*002c*/ 	.word	0x00000000
        /*0030*/ 	.short	0x0000
        /*0032*/ 	.short	0x0000
        /*0034*/ 	.byte	0x00, 0xf5, 0x21, 0x00


	//----- nvinfo : EIATTR_SPARSE_MMA_MASK
	.align		4
.L_417:
        /*0038*/ 	.byte	0x03, 0x50
        /*003a*/ 	.short	0x0000


	//----- nvinfo : EIATTR_MAXREG_COUNT
	.align		4
        /*003c*/ 	.byte	0x03, 0x1b
        /*003e*/ 	.short	0x00ff


	//----- nvinfo : EIATTR_MERCURY_ISA_VERSION
	.align		4
        /*0040*/ 	.byte	0x03, 0x5f
        /*0042*/ 	.short	0x0101


	//----- nvinfo : EIATTR_VRC_CTA_INIT_COUNT
	.align		4
        /*0044*/ 	.byte	0x02, 0x4a
	.zero		1
	.zero		1


	//----- nvinfo : EIATTR_EXIT_INSTR_OFFSETS
	.align		4
        /*0048*/ 	.byte	0x04, 0x1c
        /*004a*/ 	.short	(.L_419 - .L_418)


	//   ....[0]....
.L_418:
        /*004c*/ 	.word	0x00000070


	//   ....[1]....
        /*0050*/ 	.word	0x00000190


	//----- nvinfo : EIATTR_CBANK_PARAM_SIZE
	.align		4
.L_419:
        /*0054*/ 	.byte	0x03, 0x19
        /*0056*/ 	.short	0x0014


	//----- nvinfo : EIATTR_PARAM_CBANK
	.align		4
        /*0058*/ 	.byte	0x04, 0x0a
        /*005a*/ 	.short	(.L_421 - .L_420)
	.align		4
.L_420:
        /*005c*/ 	.word	index@(.nv.constant0.vectorExp)
        /*0060*/ 	.short	0x0380
        /*0062*/ 	.short	0x0014


	//----- nvinfo : EIATTR_SW_WAR
	.align		4
.L_421:
        /*0064*/ 	.byte	0x04, 0x36
        /*0066*/ 	.short	(.L_423 - .L_422)
.L_422:
        /*0068*/ 	.word	0x00000008
.L_423:


//--------------------- .nv.info.vectorLog        --------------------------
	.section	.nv.info.vectorLog,"",@"SHT_CUDA_INFO"
	.sectionflags	@""
	.align	4


	//----- nvinfo : EIATTR_CUDA_API_VERSION
	.align		4
        /*0000*/ 	.byte	0x04, 0x37
        /*0002*/ 	.short	(.L_425 - .L_424)
.L_424:
        /*0004*/ 	.word	0x00000082


	//----- nvinfo : EIATTR_KPARAM_INFO
	.align		4
.L_425:
        /*0008*/ 	.byte	0x04, 0x17
        /*000a*/ 	.short	(.L_427 - .L_426)
.L_426:
        /*000c*/ 	.word	0x00000000
        /*0010*/ 	.short	0x0002
        /*0012*/ 	.short	0x0010
        /*0014*/ 	.byte	0x00, 0xf0, 0x11, 0x00


	//----- nvinfo : EIATTR_KPARAM_INFO
	.align		4
.L_427:
        /*0018*/ 	.byte	0x04, 0x17
        /*001a*/ 	.short	(.L_429 - .L_428)
.L_428:
        /*001c*/ 	.word	0x00000000
        /*0020*/ 	.short	0x0001
        /*0022*/ 	.short	0x0008
        /*0024*/ 	.byte	0x00, 0xf5, 0x21, 0x00


	//----- nvinfo : EIATTR_KPARAM_INFO
	.align		4
.L_429:
        /*0028*/ 	.byte	0x04, 0x17
        /*002a*/ 	.short	(.L_431 - .L_430)
.L_430:
        /*002c*/ 	.word	0x00000000
        /*0030*/ 	.short	0x0000
        /*0032*/ 	.short	0x0000
        /*0034*/ 	.byte	0x00, 0xf5, 0x21, 0x00


	//----- nvinfo : EIATTR_SPARSE_MMA_MASK
	.align		4
.L_431:
        /*0038*/ 	.byte	0x03, 0x50
        /*003a*/ 	.short	0x0000


	//----- nvinfo : EIATTR_MAXREG_COUNT
	.align		4
        /*003c*/ 	.byte	0x03, 0x1b
        /*003e*/ 	.short	0x00ff


	//----- nvinfo : EIATTR_MERCURY_ISA_VERSION
	.align		4
        /*0040*/ 	.byte	0x03, 0x5f
        /*0042*/ 	.short	0x0101


	//----- nvinfo : EIATTR_VRC_CTA_INIT_COUNT
	.align		4
        /*0044*/ 	.byte	0x02, 0x4a
	.zero		1
	.zero		1


	//----- nvinfo : EIATTR_EXIT_INSTR_OFFSETS
	.align		4
        /*0048*/ 	.byte	0x04, 0x1c
        /*004a*/ 	.short	(.L_433 - .L_432)


	//   ....[0]....
.L_432:
        /*004c*/ 	.word	0x00000070


	//   ....[1]....
        /*0050*/ 	.word	0x00000290


	//----- nvinfo : EIATTR_CBANK_PARAM_SIZE
	.align		4
.L_433:
        /*0054*/ 	.byte	0x03, 0x19
        /*0056*/ 	.short	0x0014


	//----- nvinfo : EIATTR_PARAM_CBANK
	.align		4
        /*0058*/ 	.byte	0x04, 0x0a
        /*005a*/ 	.short	(.L_435 - .L_434)
	.align		4
.L_434:
        /*005c*/ 	.word	index@(.nv.constant0.vectorLog)
        /*0060*/ 	.short	0x0380
        /*0062*/ 	.short	0x0014


	//----- nvinfo : EIATTR_SW_WAR
	.align		4
.L_435:
        /*0064*/ 	.byte	0x04, 0x36
        /*0066*/ 	.short	(.L_437 - .L_436)
.L_436:
        /*0068*/ 	.word	0x00000008
.L_437:


//--------------------- .nv.info.vectorScalarAdd  --------------------------
	.section	.nv.info.vectorScalarAdd,"",@"SHT_CUDA_INFO"
	.sectionflags	@""
	.align	4


	//----- nvinfo : EIATTR_CUDA_API_VERSION
	.align		4
        /*0000*/ 	.byte	0x04, 0x37
        /*0002*/ 	.short	(.L_439 - .L_438)
.L_438:
        /*0004*/ 	.word	0x00000082


	//----- nvinfo : EIATTR_KPARAM_INFO
	.align		4
.L_439:
        /*0008*/ 	.byte	0x04, 0x17
        /*000a*/ 	.short	(.L_441 - .L_440)
.L_440:
        /*000c*/ 	.word	0x00000000
        /*0010*/ 	.short	0x0003
        /*0012*/ 	.short	0x0014
        /*0014*/ 	.byte	0x00, 0xf0, 0x11, 0x00


	//----- nvinfo : EIATTR_KPARAM_INFO
	.align		4
.L_441:
        /*0018*/ 	.byte	0x04, 0x17
        /*001a*/ 	.short	(.L_443 - .L_442)
.L_442:
        /*001c*/ 	.word	0x00000000
        /*0020*/ 	.short	0x0002
        /*0022*/ 	.short	0x0010
        /*0024*/ 	.byte	0x00, 0xf0, 0x11, 0x00


	//----- nvinfo : EIATTR_KPARAM_INFO
	.align		4
.L_443:
        /*0028*/ 	.byte	0x04, 0x17
        /*002a*/ 	.short	(.L_445 - .L_444)
.L_444:
        /*002c*/ 	.word	0x00000000
        /*0030*/ 	.short	0x0001
        /*0032*/ 	.short	0x0008
        /*0034*/ 	.byte	0x00, 0xf5, 0x21, 0x00


	//----- nvinfo : EIATTR_KPARAM_INFO
	.align		4
.L_445:
        /*0038*/ 	.byte	0x04, 0x17
        /*003a*/ 	.short	(.L_447 - .L_446)
.L_446:
        /*003c*/ 	.word	0x00000000
        /*0040*/ 	.short	0x0000
        /*0042*/ 	.short	0x0000
        /*0044*/ 	.byte	0x00, 0xf5, 0x21, 0x00


	//----- nvinfo : EIATTR_SPARSE_MMA_MASK
	.align		4
.L_447:
        /*0048*/ 	.byte	0x03, 0x50
        /*004a*/ 	.short	0x0000


	//----- nvinfo : EIATTR_MAXREG_COUNT
	.align		4
        /*004c*/ 	.byte	0x03, 0x1b
        /*004e*/ 	.short	0x00ff


	//----- nvinfo : EIATTR_MERCURY_ISA_VERSION
	.align		4
        /*0050*/ 	.byte	0x03, 0x5f
        /*0052*/ 	.short	0x0101


	//----- nvinfo : EIATTR_VRC_CTA_INIT_COUNT
	.align		4
        /*0054*/ 	.byte	0x02, 0x4a
	.zero		1
	.zero		1


	//----- nvinfo : EIATTR_EXIT_INSTR_OFFSETS
	.align		4
        /*0058*/ 	.byte	0x04, 0x1c
        /*005a*/ 	.short	(.L_449 - .L_448)


	//   ....[0]....
.L_448:
        /*005c*/ 	.word	0x00000070


	//   ....[1]....
        /*0060*/ 	.word	0x00000110


	//----- nvinfo : EIATTR_CBANK_PARAM_SIZE
	.align		4
.L_449:
        /*0064*/ 	.byte	0x03, 0x19
        /*0066*/ 	.short	0x0018


	//----- nvinfo : EIATTR_PARAM_CBANK
	.align		4
        /*0068*/ 	.byte	0x04, 0x0a
        /*006a*/ 	.short	(.L_451 - .L_450)
	.align		4
.L_450:
        /*006c*/ 	.word	index@(.nv.constant0.vectorScalarAdd)
        /*0070*/ 	.short	0x0380
        /*0072*/ 	.short	0x0018


	//----- nvinfo : EIATTR_SW_WAR
	.align		4
.L_451:
        /*0074*/ 	.byte	0x04, 0x36
        /*0076*/ 	.short	(.L_453 - .L_452)
.L_452:
        /*0078*/ 	.word	0x00000008
.L_453:


//--------------------- .nv.info.matrixDiv        --------------------------
	.section	.nv.info.matrixDiv,"",@"SHT_CUDA_INFO"
	.sectionflags	@""
	.align	4


	//----- nvinfo : EIATTR_CUDA_API_VERSION
	.align		4
        /*0000*/ 	.byte	0x04, 0x37
        /*0002*/ 	.short	(.L_455 - .L_454)
.L_454:
        /*0004*/ 	.word	0x00000082


	//----- nvinfo : EIATTR_KPARAM_INFO
	.align		4
.L_455:
        /*0008*/ 	.byte	0x04, 0x17
        /*000a*/ 	.short	(.L_457 - .L_456)
.L_456:
        /*000c*/ 	.word	0x00000000
        /*0010*/ 	.short	0x0002
        /*0012*/ 	.short	0x000c
        /*0014*/ 	.byte	0x00, 0xf0, 0x11, 0x00


	//----- nvinfo : EIATTR_KPARAM_INFO
	.align		4
.L_457:
        /*0018*/ 	.byte	0x04, 0x17
        /*001a*/ 	.short	(.L_459 - .L_458)
.L_458:
        /*001c*/ 	.word	0x00000000
        /*0020*/ 	.short	0x0001
        /*0022*/ 	.short	0x0008
        /*0024*/ 	.byte	0x00, 0xf0, 0x11, 0x00


	//----- nvinfo : EIATTR_KPARAM_INFO
	.align		4
.L_459:
        /*0028*/ 	.byte	0x04, 0x17
        /*002a*/ 	.short	(.L_461 - .L_460)
.L_460:
        /*002c*/ 	.word	0x00000000
        /*0030*/ 	.short	0x0000
        /*0032*/ 	.short	0x0000
        /*0034*/ 	.byte	0x00, 0xf5, 0x21, 0x00


	//----- nvinfo : EIATTR_SPARSE_MMA_MASK
	.align		4
.L_461:
        /*0038*/ 	.byte	0x03, 0x50
        /*003a*/ 	.short	0x0000


	//----- nvinfo : EIATTR_MAXREG_COUNT
	.align		4
        /*003c*/ 	.byte	0x03, 0x1b
        /*003e*/ 	.short	0x00ff


	//----- nvinfo : EIATTR_MERCURY_ISA_VERSION
	.align		4
        /*0040*/ 	.byte	0x03, 0x5f
        /*0042*/ 	.short	0x0101


	//----- nvinfo : EIATTR_VRC_CTA_INIT_COUNT
	.align		4
        /*0044*/ 	.byte	0x02, 0x4a
	.zero		1
	.zero		1


	//----- nvinfo : EIATTR_EXIT_INSTR_OFFSETS
	.align		4
        /*0048*/ 	.byte	0x04, 0x1c
        /*004a*/ 	.short	(.L_463 - .L_462)


	//   ....[0]....
.L_462:
        /*004c*/ 	.word	0x00000070


	//   ....[1]....
        /*0050*/ 	.word	0x000001b0


	//----- nvinfo : EIATTR_CRS_STACK_SIZE
	.align		4
.L_463:
        /*0054*/ 	.byte	0x04, 0x1e
        /*0056*/ 	.short	(.L_465 - .L_464)
.L_464:
        /*0058*/ 	.word	0x00000000


	//----- nvinfo : EIATTR_CBANK_PARAM_SIZE
	.align		4
.L_465:
        /*005c*/ 	.byte	0x03, 0x19
        /*005e*/ 	.short	0x0010


	//----- nvinfo : EIATTR_PARAM_CBANK
	.align		4
        /*0060*/ 	.byte	0x04, 0x0a
        /*0062*/ 	.short	(.L_467 - .L_466)
	.align		4
.L_466:
        /*0064*/ 	.word	index@(.nv.constant0.matrixDiv)
        /*0068*/ 	.short	0x0380
        /*006a*/ 	.short	0x0010


	//----- nvinfo : EIATTR_SW_WAR
	.align		4
.L_467:
        /*006c*/ 	.byte	0x04, 0x36
        /*006e*/ 	.short	(.L_469 - .L_468)
.L_468:
        /*0070*/ 	.word	0x00000008
.L_469:


//--------------------- .nv.info.vectorScalarSet  --------------------------
	.section	.nv.info.vectorScalarSet,"",@"SHT_CUDA_INFO"
	.sectionflags	@""
	.align	4


	//----- nvinfo : EIATTR_CUDA_API_VERSION
	.align		4
        /*0000*/ 	.byte	0x04, 0x37
        /*0002*/ 	.short	(.L_471 - .L_470)
.L_470:
        /*0004*/ 	.word	0x00000082


	//----- nvinfo : EIATTR_KPARAM_INFO
	.align		4
.L_471:
        /*0008*/ 	.byte	0x04, 0x17
        /*000a*/ 	.short	(.L_473 - .L_472)
.L_472:
        /*000c*/ 	.word	0x00000000
        /*0010*/ 	.short	0x0002
        /*0012*/ 	.short	0x000c
        /*0014*/ 	.byte	0x00, 0xf0, 0x11, 0x00


	//----- nvinfo : EIATTR_KPARAM_INFO
	.align		4
.L_473:
        /*0018*/ 	.byte	0x04, 0x17
        /*001a*/ 	.short	(.L_475 - .L_474)
.L_474:
        /*001c*/ 	.word	0x00000000
        /*0020*/ 	.short	0x0001
        /*0022*/ 	.short	0x0008
        /*0024*/ 	.byte	0x00, 0xf0, 0x11, 0x00


	//----- nvinfo : EIATTR_KPARAM_INFO
	.align		4
.L_475:
        /*0028*/ 	.byte	0x04, 0x17
        /*002a*/ 	.short	(.L_477 - .L_476)
.L_476:
        /*002c*/ 	.word	0x00000000
        /*0030*/ 	.short	0x0000
        /*0032*/ 	.short	0x0000
        /*0034*/ 	.byte	0x00, 0xf5, 0x21, 0x00


	//----- nvinfo : EIATTR_SPARSE_MMA_MASK
	.align		4
.L_477:
        /*0038*/ 	.byte	0x03, 0x50
        /*003a*/ 	.short	0x0000


	//----- nvinfo : EIATTR_MAXREG_COUNT
	.align		4
        /*003c*/ 	.byte	0x03, 0x1b
        /*003e*/ 	.short	0x00ff


	//----- nvinfo : EIATTR_MERCURY_ISA_VERSION
	.align		4
        /*0040*/ 	.byte	0x03, 0x5f
        /*0042*/ 	.short	0x0101


	//----- nvinfo : EIATTR_VRC_CTA_INIT_COUNT
	.align		4
        /*0044*/ 	.byte	0x02, 0x4a
	.zero		1
	.zero		1


	//----- nvinfo : EIATTR_EXIT_INSTR_OFFSETS
	.align		4
        /*0048*/ 	.byte	0x04, 0x1c
        /*004a*/ 	.short	(.L_479 - .L_478)


	//   ....[0]....
.L_478:
        /*004c*/ 	.word	0x00000070


	//   ....[1]....
        /*0050*/ 	.word	0x000000d0


	//----- nvinfo : EIATTR_CBANK_PARAM_SIZE
	.align		4
.L_479:
        /*0054*/ 	.byte	0x03, 0x19
        /*0056*/ 	.short	0x0010


	//----- nvinfo : EIATTR_PARAM_CBANK
	.align		4
        /*0058*/ 	.byte	0x04, 0x0a
        /*005a*/ 	.short	(.L_481 - .L_480)
	.align		4
.L_480:
        /*005c*/ 	.word	index@(.nv.constant0.vectorScalarSet)
        /*0060*/ 	.short	0x0380
        /*0062*/ 	.short	0x0010


	//----- nvinfo : EIATTR_SW_WAR
	.align		4
.L_481:
        /*0064*/ 	.byte	0x04, 0x36
        /*0066*/ 	.short	(.L_483 - .L_482)
.L_482:
        /*0068*/ 	.word	0x00000008
.L_483:


//--------------------- .nv.callgraph             --------------------------
	.section	.nv.callgraph,"",@"SHT_CUDA_CALLGRAPH"
	.align	4
	.sectionentsize	8
	.align		4
        /*0000*/ 	.word	0x00000000
	.align		4
        /*0004*/ 	.word	0xffffffff
	.align		4
        /*0008*/ 	.word	0x00000000
	.align		4
        /*000c*/ 	.word	0xfffffffe
	.align		4
        /*0010*/ 	.word	0x00000000
	.align		4
        /*0014*/ 	.word	0xfffffffd
	.align		4
        /*0018*/ 	.word	0x00000000
	.align		4
        /*001c*/ 	.word	0xfffffffc


//--------------------- .text.Softmax             --------------------------
	.section	.text.Softmax,"ax",@progbits
	.align	128
        .global         Softmax
        .type           Softmax,@function
        .size           Softmax,(.L_x_185 - Softmax)
        .other          Softmax,@"STO_CUDA_ENTRY STV_DEFAULT"
Softmax:
.text.Softmax:
[----:B------:R-:W-:Y:S01]  /*0000*/  LDC R1, c[0x0][0x37c] ;  /* 0x0000df00ff017b82 */ /* 0x000fe20000000800 */
[----:B------:R-:W0:Y:S01]  /*0010*/  S2R R7, SR_CTAID.X ;  /* 0x0000000000077919 */ /* 0x000e220000002500 */
[----:B------:R-:W0:Y:S01]  /*0020*/  LDCU UR4, c[0x0][0x360] ;  /* 0x00006c00ff0477ac */ /* 0x000e220008000800 */
[----:B------:R-:W0:Y:S01]  /*0030*/  S2R R0, SR_TID.X ;  /* 0x0000000000007919 */ /* 0x000e220000002100 */
[----:B------:R-:W1:Y:S01]  /*0040*/  LDCU UR5, c[0x0][0x3a0] ;  /* 0x00007400ff0577ac */ /* 0x000e620008000800 */
[----:B0-----:R-:W-:-:S05]  /*0050*/  IMAD R7, R7, UR4, R0 ;  /* 0x0000000407077c24 */ /* 0x001fca000f8e0200 */
[----:B-1----:R-:W-:-:S13]  /*0060*/  ISETP.GE.AND P0, PT, R7, UR5, PT ;  /* 0x0000000507007c0c */ /* 0x002fda000bf06270 */
[----:B------:R-:W-:Y:S05]  /*0070*/  @P0 EXIT ;  /* 0x000000000000094d */ /* 0x000fea0003800000 */
[----:B------:R-:W0:Y:S01]  /*0080*/  LDC.64 R8, c[0x0][0x380] ;  /* 0x0000e000ff087b82 */ /* 0x000e220000000a00 */
[----:B------:R-:W1:Y:S01]  /*0090*/  LDCU UR5, c[0x0][0x390] ;  /* 0x00007200ff0577ac */ /* 0x000e620008000800 */
[----:B------:R-:W2:Y:S01]  /*00a0*/  LDCU.64 UR8, c[0x0][0x358] ;  /* 0x00006b00ff0877ac */ /* 0x000ea20008000a00 */
[----:B-1----:R-:W-:-:S04]  /*00b0*/  IMAD R7, R7, UR5, RZ ;  /* 0x0000000507077c24 */ /* 0x002fc8000f8e02ff */
[----:B0-----:R-:W-:-:S05]  /*00c0*/  IMAD.WIDE R8, R7, 0x4, R8 ;  /* 0x0000000407087825 */ /* 0x001fca00078e0208 */
[----:B--2---:R0:W5:Y:S01]  /*00d0*/  LDG.E.CONSTANT R6, desc[UR8][R8.64] ;  /* 0x0000000808067981 */ /* 0x004162000c1e9900 */
[----:B------:R-:W-:-:S09]  /*00e0*/  UISETP.GE.AND UP0, UPT, UR5, 0x2, UPT ;  /* 0x000000020500788c */ /* 0x000fd2000bf06270 */
[----:B0-----:R-:W-:Y:S05]  /*00f0*/  BRA.U !UP0, `(.L_x_0) ;  /* 0x0000000508fc7547 */ /* 0x001fea000b800000 */
[----:B------:R-:W-:Y:S01]  /*0100*/  UIADD3 UR4, UPT, UPT, UR5, -0x1, URZ ;  /* 0xffffffff05047890 */ /* 0x000fe2000fffe0ff */
[----:B------:R-:W-:Y:S01]  /*0110*/  IMAD.MOV.U32 R5, RZ, RZ, 0x1 ;  /* 0x00000001ff057424 */ /* 0x000fe200078e00ff */
[----:B------:R-:W-:Y:S02]  /*0120*/  UIADD3 UR5, UPT, UPT, UR5, -0x2, URZ ;  /* 0xfffffffe05057890 */ /* 0x000fe4000fffe0ff */
[----:B------:R-:W-:Y:S02]  /*0130*/  ULOP3.LUT UR6, UR4, 0xf, URZ, 0xc0, !UPT ;  /* 0x0000000f04067892 */ /* 0x000fe4000f8ec0ff */
[----:B------:R-:W-:-:S09]  /*0140*/  UISETP.GE.U32.AND UP0, UPT, UR5, 0xf, UPT ;  /* 0x0000000f0500788c */ /* 0x000fd2000bf06070 */
[----:B------:R-:W-:Y:S05]  /*0150*/  BRA.U !UP0, `(.L_x_1) ;  /* 0x0000000108f07547 */ /* 0x000fea000b800000 */
[----:B------:R-:W-:Y:S01]  /*0160*/  IADD3 R2, P0, PT, R8, 0x20, RZ ;  /* 0x0000002008027810 */ /* 0x000fe20007f1e0ff */
[----:B------:R-:W-:Y:S01]  /*0170*/  ULOP3.LUT UR5, UR4, 0xfffffff0, URZ, 0xc0, !UPT ;  /* 0xfffffff004057892 */ /* 0x000fe2000f8ec0ff */
[----:B------:R-:W-:Y:S02]  /*0180*/  IMAD.MOV.U32 R0, RZ, RZ, RZ ;  /* 0x000000ffff007224 */ /* 0x000fe400078e00ff */
[----:B------:R-:W-:Y:S01]  /*0190*/  IADD3.X R3, PT, PT, RZ, R9, RZ, P0, !PT ;  /* 0x00000009ff037210 */ /* 0x000fe200007fe4ff */
[----:B------:R-:W-:-:S12]  /*01a0*/  UIADD3 UR5, UPT, UPT, -UR5, URZ, URZ ;  /* 0x000000ff05057290 */ /* 0x000fd8000fffe1ff */
.L_x_2:
[----:B------:R-:W2:Y:S04]  /*01b0*/  LDG.E.CONSTANT R5, desc[UR8][R2.64+-0x1c] ;  /* 0xffffe40802057981 */ /* 0x000ea8000c1e9900 */
[----:B------:R-:W3:Y:S04]  /*01c0*/  LDG.E.CONSTANT R10, desc[UR8][R2.64+-0x18] ;  /* 0xffffe808020a7981 */ /* 0x000ee8000c1e9900 */
[----:B------:R-:W4:Y:S04]  /*01d0*/  LDG.E.CONSTANT R12, desc[UR8][R2.64+-0x14] ;  /* 0xffffec08020c7981 */ /* 0x000f28000c1e9900 */
        /* <DEDUP_REMOVED lines=12> */
[----:B------:R0:W4:Y:S01]  /*02a0*/  LDG.E.CONSTANT R4, desc[UR8][R2.64+0x20] ;  /* 0x0000200802047981 */ /* 0x000122000c1e9900 */
[----:B------:R-:W-:Y:S01]  /*02b0*/  UIADD3 UR5, UPT, UPT, UR5, 0x10, URZ ;  /* 0x0000001005057890 */ /* 0x000fe2000fffe0ff */
[----:B------:R-:W-:-:S03]  /*02c0*/  VIADD R0, R0, 0x10 ;  /* 0x0000001000007836 */ /* 0x000fc60000000000 */
[----:B------:R-:W-:Y:S01]  /*02d0*/  UISETP.NE.AND UP0, UPT, UR5, URZ, UPT ;  /* 0x000000ff0500728c */ /* 0x000fe2000bf05270 */
[----:B0-----:R-:W-:-:S05]  /*02e0*/  IADD3 R2, P1, PT, R2, 0x40, RZ ;  /* 0x0000004002027810 */ /* 0x001fca0007f3e0ff */
[----:B------:R-:W-:Y:S01]  /*02f0*/  IMAD.X R3, RZ, RZ, R3, P1 ;  /* 0x000000ffff037224 */ /* 0x000fe200008e0603 */
[----:B--2--5:R-:W-:-:S04]  /*0300*/  FSETP.GT.AND P0, PT, R5, R6, PT ;  /* 0x000000060500720b */ /* 0x024fc80003f04000 */
[----:B------:R-:W-:-:S04]  /*0310*/  FSEL R5, R5, R6, P0 ;  /* 0x0000000605057208 */ /* 0x000fc80000000000 */
[----:B---3--:R-:W-:-:S04]  /*0320*/  FSETP.GT.AND P0, PT, R10, R5, PT ;  /* 0x000000050a00720b */ /* 0x008fc80003f04000 */
[----:B------:R-:W-:-:S04]  /*0330*/  FSEL R5, R10, R5, P0 ;  /* 0x000000050a057208 */ /* 0x000fc80000000000 */
[----:B----4-:R-:W-:-:S04]  /*0340*/  FSETP.GT.AND P0, PT, R12, R5, PT ;  /* 0x000000050c00720b */ /* 0x010fc80003f04000 */
[----:B------:R-:W-:-:S04]  /*0350*/  FSEL R5, R12, R5, P0 ;  /* 0x000000050c057208 */ /* 0x000fc80000000000 */
[----:B------:R-:W-:-:S04]  /*0360*/  FSETP.GT.AND P0, PT, R14, R5, PT ;  /* 0x000000050e00720b */ /* 0x000fc80003f04000 */
        /* <DEDUP_REMOVED lines=24> */
[----:B------:R-:W-:Y:S01]  /*04f0*/  FSEL R6, R4, R5, P0 ;  /* 0x0000000504067208 */ /* 0x000fe20000000000 */
[----:B------:R-:W-:Y:S08]  /*0500*/  BRA.U UP0, `(.L_x_2) ;  /* 0xfffffffd00287547 */ /* 0x000ff0000b83ffff */
[----:B------:R-:W-:-:S07]  /*0510*/  IADD3 R5, PT, PT, R0, 0x1, RZ ;  /* 0x0000000100057810 */ /* 0x000fce0007ffe0ff */
.L_x_1:
[----:B------:R-:W-:-:S09]  /*0520*/  UISETP.NE.AND UP0, UPT, UR6, URZ, UPT ;  /* 0x000000ff0600728c */ /* 0x000fd2000bf05270 */
[----:B------:R-:W-:Y:S05]  /*0530*/  BRA.U !UP0, `(.L_x_0) ;  /* 0x0000000108ec7547 */ /* 0x000fea000b800000 */
[----:B------:R-:W-:Y:S02]  /*0540*/  UISETP.GE.U32.AND UP0, UPT, UR6, 0x8, UPT ;  /* 0x000000080600788c */ /* 0x000fe4000bf06070 */
[----:B------:R-:W-:-:S04]  /*0550*/  ULOP3.LUT UR5, UR4, 0x7, URZ, 0xc0, !UPT ;  /* 0x0000000704057892 */ /* 0x000fc8000f8ec0ff */
[----:B------:R-:W-:-:S03]  /*0560*/  UISETP.NE.AND UP1, UPT, UR5, URZ, UPT ;  /* 0x000000ff0500728c */ /* 0x000fc6000bf25270 */
[----:B------:R-:W-:Y:S08]  /*0570*/  BRA.U !UP0, `(.L_x_3) ;  /* 0x0000000108687547 */ /* 0x000ff0000b800000 */
[----:B------:R-:W-:-:S05]  /*0580*/  IMAD.WIDE R2, R5, 0x4, R8 ;  /* 0x0000000405027825 */ /* 0x000fca00078e0208 */
[----:B------:R-:W2:Y:S04]  /*0590*/  LDG.E.CONSTANT R11, desc[UR8][R2.64] ;  /* 0x00000008020b7981 */ /* 0x000ea8000c1e9900 */
[----:B------:R-:W3:Y:S04]  /*05a0*/  LDG.E.CONSTANT R13, desc[UR8][R2.64+0x4] ;  /* 0x00000408020d7981 */ /* 0x000ee8000c1e9900 */
[----:B------:R-:W4:Y:S04]  /*05b0*/  LDG.E.CONSTANT R15, desc[UR8][R2.64+0x8] ;  /* 0x00000808020f7981 */ /* 0x000f28000c1e9900 */
[----:B------:R-:W4:Y:S04]  /*05c0*/  LDG.E.CONSTANT R17, desc[UR8][R2.64+0xc] ;  /* 0x00000c0802117981 */ /* 0x000f28000c1e9900 */
[----:B------:R-:W4:Y:S04]  /*05d0*/  LDG.E.CONSTANT R19, desc[UR8][R2.64+0x10] ;  /* 0x0000100802137981 */ /* 0x000f28000c1e9900 */
[----:B------:R-:W4:Y:S04]  /*05e0*/  LDG.E.CONSTANT R21, desc[UR8][R2.64+0x14] ;  /* 0x0000140802157981 */ /* 0x000f28000c1e9900 */
[----:B------:R-:W4:Y:S04]  /*05f0*/  LDG.E.CONSTANT R23, desc[UR8][R2.64+0x18] ;  /* 0x0000180802177981 */ /* 0x000f28000c1e9900 */
[----:B------:R-:W4:Y:S01]  /*0600*/  LDG.E.CONSTANT R25, desc[UR8][R2.64+0x1c] ;  /* 0x00001c0802197981 */ /* 0x000f22000c1e9900 */
[----:B------:R-:W-:Y:S01]  /*0610*/  VIADD R5, R5, 0x8 ;  /* 0x0000000805057836 */ /* 0x000fe20000000000 */
        /* <DEDUP_REMOVED lines=15> */
[----:B------:R-:W-:-:S09]  /*0710*/  FSEL R6, R25, R6, P0 ;  /* 0x0000000619067208 */ /* 0x000fd20000000000 */
.L_x_3:
        /* <DEDUP_REMOVED lines=18> */
[----:B------:R-:W-:-:S09]  /*0840*/  FSEL R6, R17, R6, P0 ;  /* 0x0000000611067208 */ /* 0x000fd20000000000 */
.L_x_4:
[----:B------:R-:W-:Y:S05]  /*0850*/  BRA.U !UP1, `(.L_x_0) ;  /* 0x0000000109247547 */ /* 0x000fea000b800000 */
[----:B------:R-:W-:-:S12]  /*0860*/  UIADD3 UR4, UPT, UPT, -UR4, URZ, URZ ;  /* 0x000000ff04047290 */ /* 0x000fd8000fffe1ff */
.L_x_5:
[----:B------:R-:W-:-:S06]  /*0870*/  IMAD.WIDE R2, R5, 0x4, R8 ;  /* 0x0000000405027825 */ /* 0x000fcc00078e0208 */
[----:B------:R-:W2:Y:S01]  /*0880*/  LDG.E.CONSTANT R3, desc[UR8][R2.64] ;  /* 0x0000000802037981 */ /* 0x000ea2000c1e9900 */
[----:B------:R-:W-:Y:S01]  /*0890*/  UIADD3 UR4, UPT, UPT, UR4, 0x1, URZ ;  /* 0x0000000104047890 */ /* 0x000fe2000fffe0ff */
[----:B------:R-:W-:-:S03]  /*08a0*/  IADD3 R5, PT, PT, R5, 0x1, RZ ;  /* 0x0000000105057810 */ /* 0x000fc60007ffe0ff */
[----:B------:R-:W-:Y:S01]  /*08b0*/  UISETP.NE.AND UP0, UPT, UR4, URZ, UPT ;  /* 0x000000ff0400728c */ /* 0x000fe2000bf05270 */
[----:B--2--5:R-:W-:-:S04]  /*08c0*/  FSETP.GT.AND P0, PT, R3, R6, PT ;  /* 0x000000060300720b */ /* 0x024fc80003f04000 */
[----:B------:R-:W-:-:S04]  /*08d0*/  FSEL R6, R3, R6, P0 ;  /* 0x0000000603067208 */ /* 0x000fc80000000000 */
[----:B------:R-:W-:Y:S05]  /*08e0*/  BRA.U UP0, `(.L_x_5) ;  /* 0xfffffffd00e07547 */ /* 0x000fea000b83ffff */
.L_x_0:
[----:B------:R-:W0:Y:S01]  /*08f0*/  LDCU UR5, c[0x0][0x390] ;  /* 0x00007200ff0577ac */ /* 0x000e220008000800 */
[----:B------:R-:W-:Y:S01]  /*0900*/  IMAD.MOV.U32 R3, RZ, RZ, 0x322bcc77 ;  /* 0x322bcc77ff037424 */ /* 0x000fe200078e00ff */
[----:B0-----:R-:W-:-:S09]  /*0910*/  UISETP.GE.AND UP0, UPT, UR5, 0x1, UPT ;  /* 0x000000010500788c */ /* 0x001fd2000bf06270 */
[----:B------:R-:W-:Y:S05]  /*0920*/  BRA.U !UP0, `(.L_x_6) ;  /* 0x0000000d08147547 */ /* 0x000fea000b800000 */
[----:B------:R-:W-:Y:S01]  /*0930*/  UISETP.GE.U32.AND UP0, UPT, UR5, 0x4, UPT ;  /* 0x000000040500788c */ /* 0x000fe2000bf06070 */
[----:B------:R-:W-:Y:S02]  /*0940*/  HFMA2 R4, -RZ, RZ, 0, 0 ;  /* 0x00000000ff047431 */ /* 0x000fe400000001ff */
[----:B------:R-:W-:Y:S01]  /*0950*/  IMAD.MOV.U32 R31, RZ, RZ, RZ ;  /* 0x000000ffff1f7224 */ /* 0x000fe200078e00ff */
[----:B------:R-:W-:Y:S01]  /*0960*/  ULOP3.LUT UR4, UR5, 0x3, URZ, 0xc0, !UPT ;  /* 0x0000000305047892 */ /* 0x000fe2000f8ec0ff */
[----:B------:R-:W-:Y:S01]  /*0970*/  IMAD.MOV.U32 R5, RZ, RZ, 0x4005bf0a ;  /* 0x4005bf0aff057424 */ /* 0x000fe200078e00ff */
[----:B------:R-:W-:-:S03]  /*0980*/  UMOV UR11, 0x8b145769 ;  /* 0x8b145769000b7882 */ /* 0x000fc60000000000 */
[----:B------:R-:W-:Y:S07]  /*0990*/  BRA.U !UP0, `(.L_x_7) ;  /* 0x0000000908347547 */ /* 0x000fee000b800000 */
[----:B------:R-:W0:Y:S01]  /*09a0*/  LDCU.64 UR6, c[0x0][0x388] ;  /* 0x00007100ff0677ac */ /* 0x000e220008000a00 */
[----:B------:R-:W-:Y:S01]  /*09b0*/  IADD3 R8, P0, PT, R8, 0x8, RZ ;  /* 0x0000000808087810 */ /* 0x000fe20007f1e0ff */
[----:B------:R-:W-:Y:S01]  /*09c0*/  IMAD.MOV.U32 R0, RZ, RZ, R7 ;  /* 0x000000ffff007224 */ /* 0x000fe200078e0007 */
[----:B------:R-:W-:Y:S01]  /*09d0*/  MOV R31, RZ ;  /* 0x000000ff001f7202 */ /* 0x000fe20000000f00 */
[----:B------:R-:W-:Y:S02]  /*09e0*/  ULOP3.LUT UR5, UR5, 0x7ffffffc, URZ, 0xc0, !UPT ;  /* 0x7ffffffc05057892 */ /* 0x000fe4000f8ec0ff */
[----:B------:R-:W-:Y:S02]  /*09f0*/  IMAD.X R9, RZ, RZ, R9, P0 ;  /* 0x000000ffff097224 */ /* 0x000fe400000e0609 */
[----:B------:R-:W-:Y:S02]  /*0a00*/  UIADD3 UR10, UPT, UPT, -UR5, URZ, URZ ;  /* 0x000000ff050a7290 */ /* 0x000fe4000fffe1ff */
[----:B------:R-:W-:Y:S01]  /*0a10*/  IMAD.U32 R4, RZ, RZ, UR5 ;  /* 0x00000005ff047e24 */ /* 0x000fe2000f8e00ff */
[----:B0-----:R-:W-:-:S04]  /*0a20*/  UIADD3 UR6, UP0, UPT, UR6, 0x8, URZ ;  /* 0x0000000806067890 */ /* 0x001fc8000ff1e0ff */
[----:B------:R-:W-:-:S12]  /*0a30*/  UIADD3.X UR7, UPT, UPT, URZ, UR7, URZ, UP0, !UPT ;  /* 0x00000007ff077290 */ /* 0x000fd800087fe4ff */
.L_x_23:
[----:B------:R-:W2:Y:S01]  /*0a40*/  LDG.E.CONSTANT R3, desc[UR8][R8.64+-0x8] ;  /* 0xfffff80808037981 */ /* 0x000ea2000c1e9900 */
[----:B------:R-:W-:Y:S01]  /*0a50*/  BSSY.RECONVERGENT B0, `(.L_x_8) ;  /* 0x0000007000007945 */ /* 0x000fe20003800200 */
[----:B------:R-:W-:Y:S01]  /*0a60*/  MOV R30, 0xac0 ;  /* 0x00000ac0001e7802 */ /* 0x000fe20000000f00 */
[----:B0-2--5:R-:W-:-:S04]  /*0a70*/  FADD R10, R3, -R6 ;  /* 0x80000006030a7221 */ /* 0x025fc80000000000 */
[----:B------:R-:W0:Y:S02]  /*0a80*/  F2F.F64.F32 R32, R10 ;  /* 0x0000000a00207310 */ /* 0x000e240000201800 */
[----:B0-----:R-:W-:Y:S01]  /*0a90*/  MOV R2, R32 ;  /* 0x0000002000027202 */ /* 0x001fe20000000f00 */
[----:B------:R-:W-:-:S07]  /*0aa0*/  IMAD.MOV.U32 R3, RZ, RZ, R33 ;  /* 0x000000ffff037224 */ /* 0x000fce00078e0021 */
[----:B------:R-:W-:Y:S05]  /*0ab0*/  CALL.REL.NOINC `($Softmax$__internal_accurate_pow) ;  /* 0x0000003000507944 */ /* 0x000fea0003c00000 */
[----:B------:R-:W-:Y:S05]  /*0ac0*/  BSYNC.RECONVERGENT B0 ;  /* 0x0000000000007941 */ /* 0x000fea0003800200 */
.L_x_8:
[----:B------:R0:W5:Y:S01]  /*0ad0*/  LDG.E.CONSTANT R11, desc[UR8][R8.64+-0x4] ;  /* 0xfffffc08080b7981 */ /* 0x000162000c1e9900 */
[----:B------:R-:W-:Y:S01]  /*0ae0*/  UMOV UR12, 0x8b145769 ;  /* 0x8b145769000c7882 */ /* 0x000fe20000000000 */
[----:B------:R-:W-:Y:S01]  /*0af0*/  UMOV UR13, 0x4005bf0a ;  /* 0x4005bf0a000d7882 */ /* 0x000fe20000000000 */
[----:B------:R-:W-:Y:S01]  /*0b00*/  BSSY.RECONVERGENT B0, `(.L_x_9) ;  /* 0x000000c000007945 */ /* 0x000fe20003800200 */
[----:B------:R-:W-:-:S10]  /*0b10*/  DADD R12, R32, UR12 ;  /* 0x0000000c200c7e29 */ /* 0x000fd40008000000 */
[----:B------:R-:W-:-:S04]  /*0b20*/  LOP3.LUT R12, R13, 0x7ff00000, RZ, 0xc0, !PT ;  /* 0x7ff000000d0c7812 */ /* 0x000fc800078ec0ff */
[----:B------:R-:W-:-:S13]  /*0b30*/  ISETP.NE.AND P0, PT, R12, 0x7ff00000, PT ;  /* 0x7ff000000c00780c */ /* 0x000fda0003f05270 */
[----:B0-----:R-:W-:Y:S05]  /*0b40*/  @P0 BRA `(.L_x_10) ;  /* 0x00000000001c0947 */ /* 0x001fea0003800000 */
[----:B------:R-:W-:-:S13]  /*0b50*/  FSETP.NAN.AND P0, PT, R10, R10, PT ;  /* 0x0000000a0a00720b */ /* 0x000fda0003f08000 */
[----:B------:R-:W-:Y:S01]  /*0b60*/  @P0 DADD R2, R32, UR12 ;  /* 0x0000000c20020e29 */ /* 0x000fe20008000000 */
[----:B------:R-:W-:Y:S10]  /*0b70*/  @P0 BRA `(.L_x_10) ;  /* 0x0000000000100947 */ /* 0x000ff40003800000 */
[----:B------:R-:W-:-:S14]  /*0b80*/  DSETP.NEU.AND P0, PT, |R32|, +INF , PT ;  /* 0x7ff000002000742a */ /* 0x000fdc0003f0d200 */
[----:B------:R-:W-:Y:S01]  /*0b90*/  @!P0 ISETP.GE.AND P1, PT, R33, RZ, PT ;  /* 0x000000ff2100820c */ /* 0x000fe20003f26270 */
[----:B------:R-:W-:-:S03]  /*0ba0*/  @!P0 IMAD.MOV.U32 R2, RZ, RZ, RZ ;  /* 0x000000ffff028224 */ /* 0x000fc600078e00ff */
[----:B------:R-:W-:-:S09]  /*0bb0*/  @!P0 SEL R3, RZ, 0x7ff00000, !P1 ;  /* 0x7ff00000ff038807 */ /* 0x000fd20004800000 */
.L_x_10:
[----:B------:R-:W-:Y:S05]  /*0bc0*/  BSYNC.RECONVERGENT B0 ;  /* 0x0000000000007941 */ /* 0x000fea0003800200 */
.L_x_9:
[----:B------:R-:W0:Y:S01]  /*0bd0*/  F2F.F32.F64 R2, R2 ;  /* 0x0000000200027310 */ /* 0x000e220000301000 */
[----:B------:R-:W-:Y:S01]  /*0be0*/  MOV R12, UR6 ;  /* 0x00000006000c7c02 */ /* 0x000fe20008000f00 */
[----:B------:R-:W-:Y:S01]  /*0bf0*/  IMAD.U32 R13, RZ, RZ, UR7 ;  /* 0x00000007ff0d7e24 */ /* 0x000fe2000f8e00ff */
[----:B------:R-:W-:Y:S01]  /*0c00*/  FSETP.NEU.AND P0, PT, R10, RZ, PT ;  /* 0x000000ff0a00720b */ /* 0x000fe20003f0d000 */
[----:B-----5:R-:W-:Y:S01]  /*0c10*/  FADD R32, R11, -R6 ;  /* 0x800000060b207221 */ /* 0x020fe20000000000 */
[----:B------:R-:W-:Y:S01]  /*0c20*/  BSSY.RECONVERGENT B0, `(.L_x_11) ;  /* 0x000000a000007945 */ /* 0x000fe20003800200 */
[----:B------:R-:W-:Y:S01]  /*0c30*/  IMAD.WIDE R10, R0, 0x4, R12 ;  /* 0x00000004000a7825 */ /* 0x000fe200078e020c */
[----:B------:R-:W-:Y:S01]  /*0c40*/  MOV R30, 0xcc0 ;  /* 0x00000cc0001e7802 */ /* 0x000fe20000000f00 */
[----:B------:R-:W1:Y:S01]  /*0c50*/  F2F.F64.F32 R34, R32 ;  /* 0x0000002000227310 */ /* 0x000e620000201800 */
[----:B0-----:R-:W-:-:S05]  /*0c60*/  FSEL R12, R2, 1, P0 ;  /* 0x3f800000020c7808 */ /* 0x001fca0000000000 */
[----:B------:R0:W-:Y:S01]  /*0c70*/  STG.E desc[UR8][R10.64+-0x8], R12 ;  /* 0xfffff80c0a007986 */ /* 0x0001e2000c101908 */
[----:B------:R-:W-:Y:S01]  /*0c80*/  FADD R31, R12, R31 ;  /* 0x0000001f0c1f7221 */ /* 0x000fe20000000000 */
[----:B-1----:R-:W-:Y:S01]  /*0c90*/  IMAD.MOV.U32 R2, RZ, RZ, R34 ;  /* 0x000000ffff027224 */ /* 0x002fe200078e0022 */
[----:B------:R-:W-:-:S07]  /*0ca0*/  MOV R3, R35 ;  /* 0x0000002300037202 */ /* 0x000fce0000000f00 */
[----:B0-----:R-:W-:Y:S05]  /*0cb0*/  CALL.REL.NOINC `($Softmax$__internal_accurate_pow) ;  /* 0x0000002c00d07944 */ /* 0x001fea0003c00000 */
[----:B------:R-:W-:Y:S05]  /*0cc0*/  BSYNC.RECONVERGENT B0 ;  /* 0x0000000000007941 */ /* 0x000fea0003800200 */
.L_x_11:
[----:B------:R-:W-:Y:S01]  /*0cd0*/  UMOV UR12, 0x8b145769 ;  /* 0x8b145769000c7882 */ /* 0x000fe20000000000 */
[----:B------:R-:W-:Y:S01]  /*0ce0*/  UMOV UR13, 0x4005bf0a ;  /* 0x4005bf0a000d7882 */ /* 0x000fe20000000000 */
[----:B------:R-:W-:Y:S01]  /*0cf0*/  BSSY.RECONVERGENT B0, `(.L_x_12) ;  /* 0x000000e000007945 */ /* 0x000fe20003800200 */
[----:B------:R-:W-:-:S10]  /*0d00*/  DADD R12, R34, UR12 ;  /* 0x0000000c220c7e29 */ /* 0x000fd40008000000 */
[----:B------:R-:W-:-:S04]  /*0d10*/  LOP3.LUT R12, R13, 0x7ff00000, RZ, 0xc0, !PT ;  /* 0x7ff000000d0c7812 */ /* 0x000fc800078ec0ff */
[----:B------:R-:W-:-:S13]  /*0d20*/  ISETP.NE.AND P0, PT, R12, 0x7ff00000, PT ;  /* 0x7ff000000c00780c */ /* 0x000fda0003f05270 */
[----:B------:R-:W-:Y:S05]  /*0d30*/  @P0 BRA `(.L_x_13) ;  /* 0x0000000000240947 */ /* 0x000fea0003800000 */
[----:B------:R-:W-:-:S13]  /*0d40*/  FSETP.NAN.AND P0, PT, R32, R32, PT ;  /* 0x000000202000720b */ /* 0x000fda0003f08000 */
[----:B------:R-:W-:Y:S05]  /*0d50*/  @P0 BRA `(.L_x_14) ;  /* 0x0000000000180947 */ /* 0x000fea0003800000 */
[----:B------:R-:W-:-:S14]  /*0d60*/  DSETP.NEU.AND P0, PT, |R34|, +INF , PT ;  /* 0x7ff000002200742a */ /* 0x000fdc0003f0d200 */
[----:B------:R-:W-:Y:S05]  /*0d70*/  @P0 BRA `(.L_x_13) ;  /* 0x0000000000140947 */ /* 0x000fea0003800000 */
[----:B------:R-:W-:Y:S01]  /*0d80*/  ISETP.GE.AND P0, PT, R35, RZ, PT ;  /* 0x000000ff2300720c */ /* 0x000fe20003f06270 */
[----:B------:R-:W-:-:S03]  /*0d90*/  IMAD.MOV.U32 R2, RZ, RZ, RZ ;  /* 0x000000ffff027224 */ /* 0x000fc600078e00ff */
[----:B------:R-:W-:Y:S01]  /*0da0*/  SEL R3, RZ, 0x7ff00000, !P0 ;  /* 0x7ff00000ff037807 */ /* 0x000fe20004000000 */
[----:B------:R-:W-:Y:S08]  /*0db0*/  BRA `(.L_x_13) ;  /* 0x0000000000047947 */ /* 0x000ff00003800000 */
.L_x_14:
[----:B------:R-:W-:-:S11]  /*0dc0*/  DADD R2, R34, UR12 ;  /* 0x0000000c22027e29 */ /* 0x000fd60008000000 */
.L_x_13:
[----:B------:R-:W-:Y:S05]  /*0dd0*/  BSYNC.RECONVERGENT B0 ;  /* 0x0000000000007941 */ /* 0x000fea0003800200 */
.L_x_12:
[----:B------:R-:W2:Y:S01]  /*0de0*/  LDG.E.CONSTANT R13, desc[UR8][R8.64] ;  /* 0x00000008080d7981 */ /* 0x000ea2000c1e9900 */
[----:B------:R-:W0:Y:S01]  /*0df0*/  F2F.F32.F64 R2, R2 ;  /* 0x0000000200027310 */ /* 0x000e220000301000 */
[----:B------:R-:W-:Y:S01]  /*0e00*/  FSETP.NEU.AND P0, PT, R32, RZ, PT ;  /* 0x000000ff2000720b */ /* 0x000fe20003f0d000 */
[----:B------:R-:W-:Y:S01]  /*0e10*/  BSSY.RECONVERGENT B0, `(.L_x_15) ;  /* 0x000000a000007945 */ /* 0x000fe20003800200 */
[----:B------:R-:W-:Y:S02]  /*0e20*/  MOV R30, 0xeb0 ;  /* 0x00000eb0001e7802 */ /* 0x000fe40000000f00 */
[----:B0-----:R-:W-:-:S05]  /*0e30*/  FSEL R12, R2, 1, P0 ;  /* 0x3f800000020c7808 */ /* 0x001fca0000000000 */
[----:B------:R0:W-:Y:S01]  /*0e40*/  STG.E desc[UR8][R10.64+-0x4], R12 ;  /* 0xfffffc0c0a007986 */ /* 0x0001e2000c101908 */
[----:B------:R-:W-:Y:S01]  /*0e50*/  FADD R31, R31, R12 ;  /* 0x0000000c1f1f7221 */ /* 0x000fe20000000000 */
[----:B--2---:R-:W-:-:S04]  /*0e60*/  FADD R32, R13, -R6 ;  /* 0x800000060d207221 */ /* 0x004fc80000000000 */
[----:B------:R-:W1:Y:S02]  /*0e70*/  F2F.F64.F32 R34, R32 ;  /* 0x0000002000227310 */ /* 0x000e640000201800 */
[----:B-1----:R-:W-:Y:S01]  /*0e80*/  IMAD.MOV.U32 R2, RZ, RZ, R34 ;  /* 0x000000ffff027224 */ /* 0x002fe200078e0022 */
[----:B0-----:R-:W-:-:S07]  /*0e90*/  MOV R3, R35 ;  /* 0x0000002300037202 */ /* 0x001fce0000000f00 */
[----:B------:R-:W-:Y:S05]  /*0ea0*/  CALL.REL.NOINC `($Softmax$__internal_accurate_pow) ;  /* 0x0000002c00547944 */ /* 0x000fea0003c00000 */
[----:B------:R-:W-:Y:S05]  /*0eb0*/  BSYNC.RECONVERGENT B0 ;  /* 0x0000000000007941 */ /* 0x000fea0003800200 */
.L_x_15:
        /* <DEDUP_REMOVED lines=15> */
.L_x_18:
[----:B------:R-:W-:-:S11]  /*0fb0*/  DADD R2, R34, UR12 ;  /* 0x0000000c22027e29 */ /* 0x000fd60008000000 */
.L_x_17:
[----:B------:R-:W-:Y:S05]  /*0fc0*/  BSYNC.RECONVERGENT B0 ;  /* 0x0000000000007941 */ /* 0x000fea0003800200 */
.L_x_16:
        /* <DEDUP_REMOVED lines=14> */
.L_x_19:
        /* <DEDUP_REMOVED lines=15> */
.L_x_22:
[----:B------:R-:W-:-:S11]  /*11a0*/  DADD R2, R34, UR12 ;  /* 0x0000000c22027e29 */ /* 0x000fd60008000000 */
.L_x_21:
[----:B------:R-:W-:Y:S05]  /*11b0*/  BSYNC.RECONVERGENT B0 ;  /* 0x0000000000007941 */ /* 0x000fea0003800200 */
.L_x_20:
[----:B------:R-:W0:Y:S01]  /*11c0*/  F2F.F32.F64 R2, R2 ;  /* 0x0000000200027310 */ /* 0x000e220000301000 */
[----:B------:R-:W-:Y:S01]  /*11d0*/  FSETP.NEU.AND P0, PT, R32, RZ, PT ;  /* 0x000000ff2000720b */ /* 0x000fe20003f0d000 */
[----:B------:R-:W-:Y:S01]  /*11e0*/  UIADD3 UR10, UPT, UPT, UR10, 0x4, URZ ;  /* 0x000000040a0a7890 */ /* 0x000fe2000fffe0ff */
[----:B------:R-:W-:-:S03]  /*11f0*/  IADD3 R0, PT, PT, R0, 0x4, RZ ;  /* 0x0000000400007810 */ /* 0x000fc60007ffe0ff */
[----:B------:R-:W-:Y:S01]  /*1200*/  UISETP.NE.AND UP0, UPT, UR10, URZ, UPT ;  /* 0x000000ff0a00728c */ /* 0x000fe2000bf05270 */
[----:B0-----:R-:W-:Y:S02]  /*1210*/  FSEL R12, R2, 1, P0 ;  /* 0x3f800000020c7808 */ /* 0x001fe40000000000 */
[----:B------:R-:W-:-:S03]  /*1220*/  IADD3 R8, P0, PT, R8, 0x10, RZ ;  /* 0x0000001008087810 */ /* 0x000fc60007f1e0ff */
[----:B------:R0:W-:Y:S01]  /*1230*/  STG.E desc[UR8][R10.64+0x4], R12 ;  /* 0x0000040c0a007986 */ /* 0x0001e2000c101908 */
[----:B------:R-:W-:Y:S01]  /*1240*/  FADD R31, R31, R12 ;  /* 0x0000000c1f1f7221 */ /* 0x000fe20000000000 */
[----:B------:R-:W-:Y:S01]  /*1250*/  IMAD.X R9, RZ, RZ, R9, P0 ;  /* 0x000000ffff097224 */ /* 0x000fe200000e0609 */
[----:B------:R-:W-:Y:S07]  /*1260*/  BRA.U UP0, `(.L_x_23) ;  /* 0xfffffff500f47547 */ /* 0x000fee000b83ffff */
.L_x_7:
[----:B------:R-:W-:-:S09]  /*1270*/  UISETP.NE.AND UP0, UPT, UR4, URZ, UPT ;  /* 0x000000ff0400728c */ /* 0x000fd2000bf05270 */
[----:B------:R-:W-:Y:S05]  /*1280*/  BRA.U !UP0, `(.L_x_24) ;  /* 0x0000000108b87547 */ /* 0x000fea000b800000 */
[----:B------:R-:W1:Y:S01]  /*1290*/  LDCU.64 UR6, c[0x0][0x380] ;  /* 0x00007000ff0677ac */ /* 0x000e620008000a00 */
[----:B0-----:R-:W0:Y:S01]  /*12a0*/  LDC.64 R10, c[0x0][0x388] ;  /* 0x0000e200ff0a7b82 */ /* 0x001e220000000a00 */
[----:B------:R-:W-:Y:S01]  /*12b0*/  IMAD.WIDE.U32 R2, R4, 0x4, RZ ;  /* 0x0000000404027825 */ /* 0x000fe200078e00ff */
[----:B------:R-:W-:-:S03]  /*12c0*/  UIADD3 UR4, UPT, UPT, -UR4, URZ, URZ ;  /* 0x000000ff04047290 */ /* 0x000fc6000fffe1ff */
[C---:B------:R-:W-:Y:S02]  /*12d0*/  IMAD.IADD R4, R7.reuse, 0x1, R4 ;  /* 0x0000000107047824 */ /* 0x040fe400078e0204 */
[----:B------:R-:W-:-:S03]  /*12e0*/  IMAD.WIDE R2, R7, 0x4, R2 ;  /* 0x0000000407027825 */ /* 0x000fc600078e0202 */
[----:B-1----:R-:W-:-:S04]  /*12f0*/  IADD3 R8, P0, PT, R2, UR6, RZ ;  /* 0x0000000602087c10 */ /* 0x002fc8000ff1e0ff */
[----:B------:R-:W-:-:S09]  /*1300*/  IADD3.X R9, PT, PT, R3, UR7, RZ, P0, !PT ;  /* 0x0000000703097c10 */ /* 0x000fd200087fe4ff */
.L_x_29:
[----:B------:R-:W2:Y:S01]  /*1310*/  LDG.E.CONSTANT R3, desc[UR8][R8.64] ;  /* 0x0000000808037981 */ /* 0x000ea2000c1e9900 */
[----:B------:R-:W-:Y:S01]  /*1320*/  BSSY.RECONVERGENT B0, `(.L_x_25) ;  /* 0x0000007000007945 */ /* 0x000fe20003800200 */
[----:B------:R-:W-:Y:S01]  /*1330*/  MOV R30, 0x1390 ;  /* 0x00001390001e7802 */ /* 0x000fe20000000f00 */
[----:B-12--5:R-:W-:-:S04]  /*1340*/  FADD R0, R3, -R6 ;  /* 0x8000000603007221 */ /* 0x026fc80000000000 */
[----:B------:R-:W1:Y:S02]  /*1350*/  F2F.F64.F32 R32, R0 ;  /* 0x0000000000207310 */ /* 0x000e640000201800 */
[----:B-1----:R-:W-:Y:S01]  /*1360*/  IMAD.MOV.U32 R2, RZ, RZ, R32 ;  /* 0x000000ffff027224 */ /* 0x002fe200078e0020 */
[----:B------:R-:W-:-:S07]  /*1370*/  MOV R3, R33 ;  /* 0x0000002100037202 */ /* 0x000fce0000000f00 */
[----:B0-----:R-:W-:Y:S05]  /*1380*/  CALL.REL.NOINC `($Softmax$__internal_accurate_pow) ;  /* 0x00000028001c7944 */ /* 0x001fea0003c00000 */
[----:B------:R-:W-:Y:S05]  /*1390*/  BSYNC.RECONVERGENT B0 ;  /* 0x0000000000007941 */ /* 0x000fea0003800200 */
.L_x_25:
        /* <DEDUP_REMOVED lines=15> */
.L_x_28:
[----:B------:R-:W-:-:S11]  /*1490*/  DADD R2, R32, UR6 ;  /* 0x0000000620027e29 */ /* 0x000fd60008000000 */
.L_x_27:
[----:B------:R-:W-:Y:S05]  /*14a0*/  BSYNC.RECONVERGENT B0 ;  /* 0x0000000000007941 */ /* 0x000fea0003800200 */
.L_x_26:
[----:B------:R-:W0:Y:S01]  /*14b0*/  F2F.F32.F64 R2, R2 ;  /* 0x0000000200027310 */ /* 0x000e220000301000 */
[----:B------:R-:W-:Y:S01]  /*14c0*/  FSETP.NEU.AND P0, PT, R0, RZ, PT ;  /* 0x000000ff0000720b */ /* 0x000fe20003f0d000 */
[C---:B------:R-:W-:Y:S01]  /*14d0*/  IMAD.WIDE R12, R4.reuse, 0x4, R10 ;  /* 0x00000004040c7825 */ /* 0x040fe200078e020a */
        /* <DEDUP_REMOVED lines=9> */
.L_x_24:
[----:B------:R-:W-:-:S07]  /*1570*/  FADD R3, R31, 9.9999999392252902908e-09 ;  /* 0x322bcc771f037421 */ /* 0x000fce0000000000 */
.L_x_6:
[----:B-1----:R-:W1:Y:S02]  /*1580*/  LDC R0, c[0x0][0x390] ;  /* 0x0000e400ff007b82 */ /* 0x002e640000000800 */
[----:B-1----:R-:W-:-:S13]  /*1590*/  ISETP.GE.AND P0, PT, R0, 0x1, PT ;  /* 0x000000010000780c */ /* 0x002fda0003f06270 */
[----:B------:R-:W-:Y:S05]  /*15a0*/  @!P0 EXIT ;  /* 0x000000000000894d */ /* 0x000fea0003800000 */
[C---:B------:R-:W-:Y:S01]  /*15b0*/  ISETP.GE.U32.AND P0, PT, R0.reuse, 0x10, PT ;  /* 0x000000100000780c */ /* 0x040fe20003f06070 */
[----:B------:R-:W-:Y:S01]  /*15c0*/  IMAD.MOV.U32 R2, RZ, RZ, RZ ;  /* 0x000000ffff027224 */ /* 0x000fe200078e00ff */
[----:B------:R-:W-:-:S11]  /*15d0*/  LOP3.LUT R16, R0, 0xf, RZ, 0xc0, !PT ;  /* 0x0000000f00107812 */ /* 0x000fd600078ec0ff */
[----:B------:R-:W-:Y:S05]  /*15e0*/  @!P0 BRA `(.L_x_30) ;  /* 0x0000001000288947 */ /* 0x000fea0003800000 */
[----:B------:R-:W1:Y:S01]  /*15f0*/  LDCU.64 UR6, c[0x0][0x388] ;  /* 0x00007100ff0677ac */ /* 0x000e620008000a00 */
[----:B------:R-:W-:Y:S01]  /*1600*/  LOP3.LUT R2, R0, 0x7ffffff0, RZ, 0xc0, !PT ;  /* 0x7ffffff000027812 */ /* 0x000fe200078ec0ff */
[----:B0-----:R-:W-:Y:S01]  /*1610*/  IMAD.MOV.U32 R10, RZ, RZ, R7 ;  /* 0x000000ffff0a7224 */ /* 0x001fe200078e0007 */
[----:B------:R-:W0:Y:S02]  /*1620*/  LDCU.64 UR4, c[0x0][0x398] ;  /* 0x00007300ff0477ac */ /* 0x000e240008000a00 */
[----:B-----5:R-:W-:Y:S01]  /*1630*/  IADD3 R6, PT, PT, -R2, RZ, RZ ;  /* 0x000000ff02067210 */ /* 0x020fe20007ffe1ff */
[----:B-1----:R-:W-:Y:S02]  /*1640*/  UIADD3 UR6, UP0, UPT, UR6, 0x20, URZ ;  /* 0x0000002006067890 */ /* 0x002fe4000ff1e0ff */
[----:B0-----:R-:W-:Y:S02]  /*1650*/  UIADD3 UR4, UP1, UPT, UR4, 0x20, URZ ;  /* 0x0000002004047890 */ /* 0x001fe4000ff3e0ff */
[----:B------:R-:W-:-:S02]  /*1660*/  UIADD3.X UR7, UPT, UPT, URZ, UR7, URZ, UP0, !UPT ;  /* 0x00000007ff077290 */ /* 0x000fc400087fe4ff */
[----:B------:R-:W-:-:S12]  /*1670*/  UIADD3.X UR5, UPT, UPT, URZ, UR5, URZ, UP1, !UPT ;  /* 0x00000005ff057290 */ /* 0x000fd80008ffe4ff */
.L_x_63:
[----:B------:R-:W-:Y:S02]  /*1680*/  IMAD.U32 R4, RZ, RZ, UR6 ;  /* 0x00000006ff047e24 */ /* 0x000fe4000f8e00ff */
[----:B------:R-:W-:Y:S02]  /*1690*/  IMAD.U32 R5, RZ, RZ, UR7 ;  /* 0x00000007ff057e24 */ /* 0x000fe4000f8e00ff */
[----:B------:R-:W-:-:S05]  /*16a0*/  IMAD.WIDE R4, R10, 0x4, R4 ;  /* 0x000000040a047825 */ /* 0x000fca00078e0204 */
[----:B------:R-:W2:Y:S01]  /*16b0*/  LDG.E R0, desc[UR8][R4.64+-0x20] ;  /* 0xffffe00804007981 */ /* 0x000ea2000c1e1900 */
[----:B-1----:R-:W0:Y:S01]  /*16c0*/  MUFU.RCP R8, R3 ;  /* 0x0000000300087308 */ /* 0x002e220000001000 */
[----:B------:R-:W-:Y:S01]  /*16d0*/  IADD3 R6, PT, PT, R6, 0x10, RZ ;  /* 0x0000001006067810 */ /* 0x000fe20007ffe0ff */
[----:B------:R-:W-:Y:S03]  /*16e0*/  BSSY.RECONVERGENT B2, `(.L_x_31) ;  /* 0x000000e000027945 */ /* 0x000fe60003800200 */
[----:B------:R-:W-:Y:S01]  /*16f0*/  ISETP.NE.AND P2, PT, R6, RZ, PT ;  /* 0x000000ff0600720c */ /* 0x000fe20003f45270 */
[----:B0-----:R-:W-:-:S04]  /*1700*/  FFMA R9, R8, -R3, 1 ;  /* 0x3f80000008097423 */ /* 0x001fc80000000803 */
[----:B------:R-:W-:Y:S01]  /*1710*/  FFMA R11, R8, R9, R8 ;  /* 0x00000009080b7223 */ /* 0x000fe20000000008 */
[----:B------:R-:W-:Y:S02]  /*1720*/  IMAD.U32 R8, RZ, RZ, UR4 ;  /* 0x00000004ff087e24 */ /* 0x000fe4000f8e00ff */
[----:B------:R-:W-:Y:S02]  /*1730*/  IMAD.U32 R9, RZ, RZ, UR5 ;  /* 0x00000005ff097e24 */ /* 0x000fe4000f8e00ff */
[----:B------:R-:W-:Y:S01]  /*1740*/  IMAD.WIDE R8, R10, 0x4, R8 ;  /* 0x000000040a087825 */ /* 0x000fe200078e0208 */
[----:B--2---:R-:W0:Y:S03]  /*1750*/  FCHK P0, R0, R3 ;  /* 0x0000000300007302 */ /* 0x004e260000000000 */
[----:B------:R-:W-:-:S04]  /*1760*/  FFMA R12, R0, R11, RZ ;  /* 0x0000000b000c7223 */ /* 0x000fc800000000ff */
[----:B------:R-:W-:-:S04]  /*1770*/  FFMA R13, R12, -R3, R0 ;  /* 0x800000030c0d7223 */ /* 0x000fc80000000000 */
[----:B------:R-:W-:Y:S01]  /*1780*/  FFMA R11, R11, R13, R12 ;  /* 0x0000000d0b0b7223 */ /* 0x000fe2000000000c */
[----:B0-----:R-:W-:Y:S06]  /*1790*/  @!P0 BRA `(.L_x_32) ;  /* 0x0000000000088947 */ /* 0x001fec0003800000 */
[----:B------:R-:W-:-:S07]  /*17a0*/  MOV R12, 0x17c0 ;  /* 0x000017c0000c7802 */ /* 0x000fce0000000f00 */
[----:B------:R-:W-:Y:S05]  /*17b0*/  CALL.REL.NOINC `($__internal_0_$__cuda_sm3x_div_rn_noftz_f32_slowpath) ;  /* 0x0000001c00707944 */ /* 0x000fea0003c00000 */
.L_x_32:
[----:B------:R-:W-:Y:S05]  /*17c0*/  BSYNC.RECONVERGENT B2 ;  /* 0x0000000000027941 */ /* 0x000fea0003800200 */
.L_x_31:
[----:B------:R0:W-:Y:S04]  /*17d0*/  STG.E desc[UR8][R8.64+-0x20], R11 ;  /* 0xffffe00b08007986 */ /* 0x0001e8000c101908 */
[----:B------:R-:W2:Y:S01]  /*17e0*/  LDG.E R15, desc[UR8][R4.64+-0x1c] ;  /* 0xffffe408040f7981 */ /* 0x000ea2000c1e1900 */
[----:B------:R-:W1:Y:S01]  /*17f0*/  MUFU.RCP R0, R3 ;  /* 0x0000000300007308 */ /* 0x000e620000001000 */
[----:B------:R-:W-:Y:S01]  /*1800*/  BSSY.RECONVERGENT B2, `(.L_x_33) ;  /* 0x000000c000027945 */ /* 0x000fe20003800200 */
[----:B-1----:R-:W-:-:S04]  /*1810*/  FFMA R13, R0, -R3, 1 ;  /* 0x3f800000000d7423 */ /* 0x002fc80000000803 */
[----:B------:R-:W-:Y:S02]  /*1820*/  FFMA R0, R0, R13, R0 ;  /* 0x0000000d00007223 */ /* 0x000fe40000000000 */
[----:B--2---:R-:W1:Y:S02]  /*1830*/  FCHK P0, R15, R3 ;  /* 0x000000030f007302 */ /* 0x004e640000000000 */
[----:B------:R-:W-:-:S04]  /*1840*/  FFMA R12, R0, R15, RZ ;  /* 0x0000000f000c7223 */ /* 0x000fc800000000ff */
[----:B------:R-:W-:-:S04]  /*1850*/  FFMA R13, R12, -R3, R15 ;  /* 0x800000030c0d7223 */ /* 0x000fc8000000000f */
[----:B------:R-:W-:Y:S01]  /*1860*/  FFMA R13, R0, R13, R12 ;  /* 0x0000000d000d7223 */ /* 0x000fe2000000000c */
[----:B01----:R-:W-:Y:S06]  /*1870*/  @!P0 BRA `(.L_x_34) ;  /* 0x0000000000108947 */ /* 0x003fec0003800000 */
[----:B------:R-:W-:Y:S02]  /*1880*/  MOV R0, R15 ;  /* 0x0000000f00007202 */ /* 0x000fe40000000f00 */
[----:B------:R-:W-:-:S07]  /*1890*/  MOV R12, 0x18b0 ;  /* 0x000018b0000c7802 */ /* 0x000fce0000000f00 */
[----:B------:R-:W-:Y:S05]  /*18a0*/  CALL.REL.NOINC `($__internal_0_$__cuda_sm3x_div_rn_noftz_f32_slowpath) ;  /* 0x0000001c00347944 */ /* 0x000fea0003c00000 */
[----:B------:R-:W-:-:S07]  /*18b0*/  IMAD.MOV.U32 R13, RZ, RZ, R11 ;  /* 0x000000ffff0d7224 */ /* 0x000fce00078e000b */
.L_x_34:
[----:B------:R-:W-:Y:S05]  /*18c0*/  BSYNC.RECONVERGENT B2 ;  /* 0x0000000000027941 */ /* 0x000fea0003800200 */
.L_x_33:
        /* <DEDUP_REMOVED lines=11> */
[----:B------:R-:W-:Y:S01]  /*1980*/  IMAD.MOV.U32 R0, RZ, RZ, R14 ;  /* 0x000000ffff007224 */ /* 0x000fe200078e000e */
[----:B------:R-:W-:-:S07]  /*1990*/  MOV R12, 0x19b0 ;  /* 0x000019b0000c7802 */ /* 0x000fce0000000f00 */
[----:B------:R-:W-:Y:S05]  /*19a0*/  CALL.REL.NOINC `($__internal_0_$__cuda_sm3x_div_rn_noftz_f32_slowpath) ;  /* 0x0000001800f47944 */ /* 0x000fea0003c00000 */
.L_x_36:
[----:B------:R-:W-:Y:S05]  /*19b0*/  BSYNC.RECONVERGENT B2 ;  /* 0x0000000000027941 */ /* 0x000fea0003800200 */
.L_x_35:
        /* <DEDUP_REMOVED lines=15> */
.L_x_38:
[----:B------:R-:W-:Y:S05]  /*1ab0*/  BSYNC.RECONVERGENT B2 ;  /* 0x0000000000027941 */ /* 0x000fea0003800200 */
.L_x_37:
        /* <DEDUP_REMOVED lines=14> */
.L_x_40:
[----:B------:R-:W-:Y:S05]  /*1ba0*/  BSYNC.RECONVERGENT B2 ;  /* 0x0000000000027941 */ /* 0x000fea0003800200 */
.L_x_39:
        /* <DEDUP_REMOVED lines=15> */
.L_x_42:
[----:B------:R-:W-:Y:S05]  /*1ca0*/  BSYNC.RECONVERGENT B2 ;  /* 0x0000000000027941 */ /* 0x000fea0003800200 */
.L_x_41:
        /* <DEDUP_REMOVED lines=14> */
.L_x_44:
[----:B------:R-:W-:Y:S05]  /*1d90*/  BSYNC.RECONVERGENT B2 ;  /* 0x0000000000027941 */ /* 0x000fea0003800200 */
.L_x_43:
        /* <DEDUP_REMOVED lines=15> */
.L_x_46:
[----:B------:R-:W-:Y:S05]  /*1e90*/  BSYNC.RECONVERGENT B2 ;  /* 0x0000000000027941 */ /* 0x000fea0003800200 */
.L_x_45:
        /* <DEDUP_REMOVED lines=14> */
.L_x_48:
[----:B------:R-:W-:Y:S05]  /*1f80*/  BSYNC.RECONVERGENT B2 ;  /* 0x0000000000027941 */ /* 0x000fea0003800200 */
.L_x_47:
        /* <DEDUP_REMOVED lines=14> */
[----:B------:R-:W-:-:S07]  /*2070*/  MOV R13, R11 ;  /* 0x0000000b000d7202 */ /* 0x000fce0000000f00 */
.L_x_50:
[----:B------:R-:W-:Y:S05]  /*2080*/  BSYNC.RECONVERGENT B2 ;  /* 0x0000000000027941 */ /* 0x000fea0003800200 */
.L_x_49:
        /* <DEDUP_REMOVED lines=14> */
.L_x_52:
[----:B------:R-:W-:Y:S05]  /*2170*/  BSYNC.RECONVERGENT B2 ;  /* 0x0000000000027941 */ /* 0x000fea0003800200 */
.L_x_51:
        /* <DEDUP_REMOVED lines=15> */
.L_x_54:
[----:B------:R-:W-:Y:S05]  /*2270*/  BSYNC.RECONVERGENT B2 ;  /* 0x0000000000027941 */ /* 0x000fea0003800200 */
.L_x_53:
        /* <DEDUP_REMOVED lines=14> */
.L_x_56:
[----:B------:R-:W-:Y:S05]  /*2360*/  BSYNC.RECONVERGENT B2 ;  /* 0x0000000000027941 */ /* 0x000fea0003800200 */
.L_x_55:
        /* <DEDUP_REMOVED lines=15> */
.L_x_58:
[----:B------:R-:W-:Y:S05]  /*2460*/  BSYNC.RECONVERGENT B2 ;  /* 0x0000000000027941 */ /* 0x000fea0003800200 */
.L_x_57:
        /* <DEDUP_REMOVED lines=14> */
.L_x_60:
[----:B------:R-:W-:Y:S05]  /*2550*/  BSYNC.RECONVERGENT B2 ;  /* 0x0000000000027941 */ /* 0x000fea0003800200 */
.L_x_59:
        /* <DEDUP_REMOVED lines=15> */
.L_x_62:
[----:B------:R-:W-:Y:S05]  /*2650*/  BSYNC.RECONVERGENT B2 ;  /* 0x0000000000027941 */ /* 0x000fea0003800200 */
.L_x_61:
[----:B------:R1:W-:Y:S01]  /*2660*/  STG.E desc[UR8][R8.64+0x1c], R13 ;  /* 0x00001c0d08007986 */ /* 0x0003e2000c101908 */
[----:B------:R-:W-:Y:S01]  /*2670*/  IADD3 R10, PT, PT, R10, 0x10, RZ ;  /* 0x000000100a0a7810 */ /* 0x000fe20007ffe0ff */
[----:B------:R-:W-:Y:S06]  /*2680*/  @P2 BRA `(.L_x_63) ;  /* 0xffffffec00fc2947 */ /* 0x000fec000383ffff */
.L_x_30:
[----:B------:R-:W-:-:S13]  /*2690*/  ISETP.NE.AND P0, PT, R16, RZ, PT ;  /* 0x000000ff1000720c */ /* 0x000fda0003f05270 */
[----:B------:R-:W-:Y:S05]  /*26a0*/  @!P0 EXIT ;  /* 0x000000000000894d */ /* 0x000fea0003800000 */
[----:B------:R-:W2:Y:S01]  /*26b0*/  LDCU UR4, c[0x0][0x390] ;  /* 0x00007200ff0477ac */ /* 0x000ea20008000800 */
[----:B------:R-:W-:Y:S01]  /*26c0*/  ISETP.GE.U32.AND P0, PT, R16, 0x8, PT ;  /* 0x000000081000780c */ /* 0x000fe20003f06070 */
[----:B--2---:R-:W-:-:S12]  /*26d0*/  ULOP3.LUT UR4, UR4, 0x7, URZ, 0xc0, !UPT ;  /* 0x0000000704047892 */ /* 0x004fd8000f8ec0ff */
[----:B------:R-:W-:Y:S05]  /*26e0*/  @!P0 BRA `(.L_x_64) ;  /* 0x0000000800088947 */ /* 0x000fea0003800000 */
[----:B------:R-:W2:Y:S01]  /*26f0*/  LDC.64 R4, c[0x0][0x388] ;  /* 0x0000e200ff047b82 */ /* 0x000ea20000000a00 */
[----:B-1----:R-:W-:-:S04]  /*2700*/  IMAD.IADD R8, R7, 0x1, R2 ;  /* 0x0000000107087824 */ /* 0x002fc800078e0202 */
[----:B--2---:R-:W-:-:S05]  /*2710*/  IMAD.WIDE R4, R8, 0x4, R4 ;  /* 0x0000000408047825 */ /* 0x004fca00078e0204 */
[----:B0-----:R-:W2:Y:S01]  /*2720*/  LDG.E R11, desc[UR8][R4.64] ;  /* 0x00000008040b7981 */ /* 0x001ea2000c1e1900 */
[----:B------:R-:W0:Y:S01]  /*2730*/  MUFU.RCP R0, R3 ;  /* 0x0000000300007308 */ /* 0x000e220000001000 */
[----:B------:R-:W-:Y:S01]  /*2740*/  BSSY.RECONVERGENT B2, `(.L_x_65) ;  /* 0x000000c000027945 */ /* 0x000fe20003800200 */
[----:B0-----:R-:W-:-:S04]  /*2750*/  FFMA R9, R0, -R3, 1 ;  /* 0x3f80000000097423 */ /* 0x001fc80000000803 */
[----:B------:R-:W-:Y:S02]  /*2760*/  FFMA R0, R0, R9, R0 ;  /* 0x0000000900007223 */ /* 0x000fe40000000000 */
[----:B--2---:R-:W0:Y:S02]  /*2770*/  FCHK P0, R11, R3 ;  /* 0x000000030b007302 */ /* 0x004e240000000000 */
[----:B-----5:R-:W-:-:S04]  /*2780*/  FFMA R6, R0, R11, RZ ;  /* 0x0000000b00067223 */ /* 0x020fc800000000ff */
[----:B------:R-:W-:-:S04]  /*2790*/  FFMA R9, R6, -R3, R11 ;  /* 0x8000000306097223 */ /* 0x000fc8000000000b */
[----:B------:R-:W-:Y:S01]  /*27a0*/  FFMA R13, R0, R9, R6 ;  /* 0x00000009000d7223 */ /* 0x000fe20000000006 */
[----:B0-----:R-:W-:Y:S06]  /*27b0*/  @!P0 BRA `(.L_x_66) ;  /* 0x0000000000108947 */ /* 0x001fec0003800000 */
[----:B------:R-:W-:Y:S02]  /*27c0*/  MOV R0, R11 ;  /* 0x0000000b00007202 */ /* 0x000fe40000000f00 */
[----:B------:R-:W-:-:S07]  /*27d0*/  MOV R12, 0x27f0 ;  /* 0x000027f0000c7802 */ /* 0x000fce0000000f00 */
[----:B------:R-:W-:Y:S05]  /*27e0*/  CALL.REL.NOINC `($__internal_0_$__cuda_sm3x_div_rn_noftz_f32_slowpath) ;  /* 0x0000000c00647944 */ /* 0x000fea0003c00000 */
[----:B------:R-:W-:-:S07]  /*27f0*/  IMAD.MOV.U32 R13, RZ, RZ, R11 ;  /* 0x000000ffff0d7224 */ /* 0x000fce00078e000b */
.L_x_66:
[----:B------:R-:W-:Y:S05]  /*2800*/  BSYNC.RECONVERGENT B2 ;  /* 0x0000000000027941 */ /* 0x000fea0003800200 */
.L_x_65:
[----:B------:R-:W0:Y:S02]  /*2810*/  LDC.64 R10, c[0x0][0x398] ;  /* 0x0000e600ff0a7b82 */ /* 0x000e240000000a00 */
[----:B0-----:R-:W-:-:S05]  /*2820*/  IMAD.WIDE R8, R8, 0x4, R10 ;  /* 0x0000000408087825 */ /* 0x001fca00078e020a */
        /* <DEDUP_REMOVED lines=14> */
.L_x_68:
[----:B------:R-:W-:Y:S05]  /*2910*/  BSYNC.RECONVERGENT B2 ;  /* 0x0000000000027941 */ /* 0x000fea0003800200 */
.L_x_67:
        /* <DEDUP_REMOVED lines=15> */
.L_x_70:
[----:B------:R-:W-:Y:S05]  /*2a10*/  BSYNC.RECONVERGENT B2 ;  /* 0x0000000000027941 */ /* 0x000fea0003800200 */
.L_x_69:
        /* <DEDUP_REMOVED lines=14> */
.L_x_72:
[----:B------:R-:W-:Y:S05]  /*2b00*/  BSYNC.RECONVERGENT B2 ;  /* 0x0000000000027941 */ /* 0x000fea0003800200 */
.L_x_71:
        /* <DEDUP_REMOVED lines=15> */
.L_x_74:
[----:B------:R-:W-:Y:S05]  /*2c00*/  BSYNC.RECONVERGENT B2 ;  /* 0x0000000000027941 */ /* 0x000fea0003800200 */
.L_x_73:
        /* <DEDUP_REMOVED lines=14> */
.L_x_76:
[----:B------:R-:W-:Y:S05]  /*2cf0*/  BSYNC.RECONVERGENT B2 ;  /* 0x0000000000027941 */ /* 0x000fea0003800200 */
.L_x_75:
        /* <DEDUP_REMOVED lines=15> */
.L_x_78:
[----:B------:R-:W-:Y:S05]  /*2df0*/  BSYNC.RECONVERGENT B2 ;  /* 0x0000000000027941 */ /* 0x000fea0003800200 */
.L_x_77:
        /* <DEDUP_REMOVED lines=14> */
.L_x_80:
[----:B------:R-:W-:Y:S05]  /*2ee0*/  BSYNC.RECONVERGENT B2 ;  /* 0x0000000000027941 */ /* 0x000fea0003800200 */
.L_x_79:
[----:B------:R2:W-:Y:S01]  /*2ef0*/  STG.E desc[UR8][R8.64+0x1c], R11 ;  /* 0x00001c0b08007986 */ /* 0x0005e2000c101908 */
[----:B------:R-:W-:-:S07]  /*2f00*/  IADD3 R2, PT, PT, R2, 0x8, RZ ;  /* 0x0000000802027810 */ /* 0x000fce0007ffe0ff */
.L_x_64:
[----:B------:R-:W-:-:S13]  /*2f10*/  ISETP.NE.AND P0, PT, RZ, UR4, PT ;  /* 0x00000004ff007c0c */ /* 0x000fda000bf05270 */
[----:B------:R-:W-:Y:S05]  /*2f20*/  @!P0 EXIT ;  /* 0x000000000000894d */ /* 0x000fea0003800000 */
[----:B------:R-:W3:Y:S01]  /*2f30*/  LDCU UR5, c[0x0][0x390] ;  /* 0x00007200ff0577ac */ /* 0x000ee20008000800 */
[----:B------:R-:W-:Y:S02]  /*2f40*/  UISETP.GE.U32.AND UP0, UPT, UR4, 0x4, UPT ;  /* 0x000000040400788c */ /* 0x000fe4000bf06070 */
[----:B---3--:R-:W-:-:S07]  /*2f50*/  ULOP3.LUT UR5, UR5, 0x3, URZ, 0xc0, !UPT ;  /* 0x0000000305057892 */ /* 0x008fce000f8ec0ff */
[----:B------:R-:W-:Y:S05]  /*2f60*/  BRA.U !UP0, `(.L_x_81) ;  /* 0x0000000508107547 */ /* 0x000fea000b800000 */
[----:B-12---:R-:W1:Y:S01]  /*2f70*/  LDC.64 R8, c[0x0][0x388] ;  /* 0x0000e200ff087b82 */ /* 0x006e620000000a00 */
[----:B------:R-:W-:-:S04]  /*2f80*/  IMAD.IADD R4, R7, 0x1, R2 ;  /* 0x0000000107047824 */ /* 0x000fc800078e0202 */
[----:B-1----:R-:W-:-:S05]  /*2f90*/  IMAD.WIDE R8, R4, 0x4, R8 ;  /* 0x0000000404087825 */ /* 0x002fca00078e0208 */
[----:B0-----:R-:W2:Y:S01]  /*2fa0*/  LDG.E R10, desc[UR8][R8.64] ;  /* 0x00000008080a7981 */ /* 0x001ea2000c1e1900 */
[----:B------:R-:W0:Y:S01]  /*2fb0*/  MUFU.RCP R0, R3 ;  /* 0x0000000300007308 */ /* 0x000e220000001000 */
[----:B------:R-:W-:Y:S01]  /*2fc0*/  BSSY.RECONVERGENT B2, `(.L_x_82) ;  /* 0x000000c000027945 */ /* 0x000fe20003800200 */
[----:B0-----:R-:W-:-:S04]  /*2fd0*/  FFMA R5, R0, -R3, 1 ;  /* 0x3f80000000057423 */ /* 0x001fc80000000803 */
[----:B------:R-:W-:Y:S02]  /*2fe0*/  FFMA R0, R0, R5, R0 ;  /* 0x0000000500007223 */ /* 0x000fe40000000000 */
[----:B--2---:R-:W0:Y:S02]  /*2ff0*/  FCHK P0, R10, R3 ;  /* 0x000000030a007302 */ /* 0x004e240000000000 */
[----:B------:R-:W-:-:S04]  /*3000*/  FFMA R5, R0, R10, RZ ;  /* 0x0000000a00057223 */ /* 0x000fc800000000ff */
[----:B-----5:R-:W-:-:S04]  /*3010*/  FFMA R6, R5, -R3, R10 ;  /* 0x8000000305067223 */ /* 0x020fc8000000000a */
[----:B------:R-:W-:Y:S01]  /*3020*/  FFMA R13, R0, R6, R5 ;  /* 0x00000006000d7223 */ /* 0x000fe20000000005 */
[----:B0-----:R-:W-:Y:S06]  /*3030*/  @!P0 BRA `(.L_x_83) ;  /* 0x0000000000108947 */ /* 0x001fec0003800000 */
[----:B------:R-:W-:Y:S02]  /*3040*/  MOV R0, R10 ;  /* 0x0000000a00007202 */ /* 0x000fe40000000f00 */
[----:B------:R-:W-:-:S07]  /*3050*/  MOV R12, 0x3070 ;  /* 0x00003070000c7802 */ /* 0x000fce0000000f00 */
[----:B------:R-:W-:Y:S05]  /*3060*/  CALL.REL.NOINC `($__internal_0_$__cuda_sm3x_div_rn_noftz_f32_slowpath) ;  /* 0x0000000400447944 */ /* 0x000fea0003c00000 */
[----:B------:R-:W-:-:S07]  /*3070*/  IMAD.MOV.U32 R13, RZ, RZ, R11 ;  /* 0x000000ffff0d7224 */ /* 0x000fce00078e000b */
.L_x_83:
[----:B------:R-:W-:Y:S05]  /*3080*/  BSYNC.RECONVERGENT B2 ;  /* 0x0000000000027941 */ /* 0x000fea0003800200 */
.L_x_82:
        /* <DEDUP_REMOVED lines=16> */
.L_x_85:
[----:B------:R-:W-:Y:S05]  /*3190*/  BSYNC.RECONVERGENT B2 ;  /* 0x0000000000027941 */ /* 0x000fea0003800200 */
.L_x_84:
        /* <DEDUP_REMOVED lines=15> */
.L_x_87:
[----:B------:R-:W-:Y:S05]  /*3290*/  BSYNC.RECONVERGENT B2 ;  /* 0x0000000000027941 */ /* 0x000fea0003800200 */
.L_x_86:
        /* <DEDUP_REMOVED lines=14> */
.L_x_89:
[----:B------:R-:W-:Y:S05]  /*3380*/  BSYNC.RECONVERGENT B2 ;  /* 0x0000000000027941 */ /* 0x000fea0003800200 */
.L_x_88:
[----:B------:R3:W-:Y:S01]  /*3390*/  STG.E desc[UR8][R4.64+0xc], R11 ;  /* 0x00000c0b04007986 */ /* 0x0007e2000c101908 */
[----:B------:R-:W-:-:S07]  /*33a0*/  IADD3 R2, PT, PT, R2, 0x4, RZ ;  /* 0x0000000402027810 */ /* 0x000fce0007ffe0ff */
.L_x_81:
[----:B------:R-:W-:-:S13]  /*33b0*/  ISETP.NE.AND P0, PT, RZ, UR5, PT ;  /* 0x00000005ff007c0c */ /* 0x000fda000bf05270 */
[----:B------:R-:W-:Y:S05]  /*33c0*/  @!P0 EXIT ;  /* 0x000000000000894d */ /* 0x000fea0003800000 */
[----:B-12---:R-:W1:Y:S01]  /*33d0*/  LDC.64 R8, c[0x0][0x388] ;  /* 0x0000e200ff087b82 */ /* 0x006e620000000a00 */
[----:B------:R-:W-:Y:S01]  /*33e0*/  IMAD.IADD R19, R7, 0x1, R2 ;  /* 0x0000000107137824 */ /* 0x000fe200078e0202 */
[----:B------:R-:W-:-:S06]  /*33f0*/  UIADD3 UR4, UPT, UPT, -UR5, URZ, URZ ;  /* 0x000000ff05047290 */ /* 0x000fcc000fffe1ff */
[----:B---3--:R-:W2:Y:S06]  /*3400*/  LDC.64 R4, c[0x0][0x398] ;  /* 0x0000e600ff047b82 */ /* 0x008eac0000000a00 */
.L_x_92:
[----:B01----:R-:W-:-:S06]  /*3410*/  IMAD.WIDE R10, R19, 0x4, R8 ;  /* 0x00000004130a7825 */ /* 0x003fcc00078e0208 */
[----:B---3--:R-:W3:Y:S01]  /*3420*/  LDG.E R10, desc[UR8][R10.64] ;  /* 0x000000080a0a7981 */ /* 0x008ee2000c1e1900 */
[----:B------:R-:W0:Y:S01]  /*3430*/  MUFU.RCP R0, R3 ;  /* 0x0000000300007308 */ /* 0x000e220000001000 */
[----:B------:R-:W-:Y:S01]  /*3440*/  UIADD3 UR4, UPT, UPT, UR4, 0x1, URZ ;  /* 0x0000000104047890 */ /* 0x000fe2000fffe0ff */
[----:B------:R-:W-:Y:S03]  /*3450*/  BSSY.RECONVERGENT B2, `(.L_x_90) ;  /* 0x000000e000027945 */ /* 0x000fe60003800200 */
[----:B------:R-:W-:Y:S01]  /*3460*/  UISETP.NE.AND UP0, UPT, UR4, URZ, UPT ;  /* 0x000000ff0400728c */ /* 0x000fe2000bf05270 */
[----:B0-----:R-:W-:-:S04]  /*3470*/  FFMA R7, R0, -R3, 1 ;  /* 0x3f80000000077423 */ /* 0x001fc80000000803 */
[----:B------:R-:W-:Y:S01]  /*3480*/  FFMA R0, R0, R7, R0 ;  /* 0x0000000700007223 */ /* 0x000fe20000000000 */
[----:B---3--:R-:W0:Y:S03]  /*3490*/  FCHK P0, R10, R3 ;  /* 0x000000030a007302 */ /* 0x008e260000000000 */
[----:B------:R-:W-:-:S04]  /*34a0*/  FFMA R7, R0, R10, RZ ;  /* 0x0000000a00077223 */ /* 0x000fc800000000ff */
[----:B------:R-:W-:-:S04]  /*34b0*/  FFMA R2, R7, -R3, R10 ;  /* 0x8000000307027223 */ /* 0x000fc8000000000a */
[----:B------:R-:W-:Y:S01]  /*34c0*/  FFMA R13, R0, R2, R7 ;  /* 0x00000002000d7223 */ /* 0x000fe20000000007 */
[----:B--2--5:R-:W-:Y:S01]  /*34d0*/  IMAD.WIDE R6, R19, 0x4, R4 ;  /* 0x0000000413067825 */ /* 0x024fe200078e0204 */
[----:B0-----:R-:W-:Y:S06]  /*34e0*/  @!P0 BRA `(.L_x_91) ;  /* 0x0000000000108947 */ /* 0x001fec0003800000 */
[----:B------:R-:W-:Y:S02]  /*34f0*/  MOV R0, R10 ;  /* 0x0000000a00007202 */ /* 0x000fe40000000f00 */
[----:B------:R-:W-:-:S07]  /*3500*/  MOV R12, 0x3520 ;  /* 0x00003520000c7802 */ /* 0x000fce0000000f00 */
[----:B------:R-:W-:Y:S05]  /*3510*/  CALL.REL.NOINC `($__internal_0_$__cuda_sm3x_div_rn_noftz_f32_slowpath) ;  /* 0x0000000000187944 */ /* 0x000fea0003c00000 */
[----:B------:R-:W-:-:S07]  /*3520*/  IMAD.MOV.U32 R13, RZ, RZ, R11 ;  /* 0x000000ffff0d7224 */ /* 0x000fce00078e000b */
.L_x_91:
[----:B------:R-:W-:Y:S05]  /*3530*/  BSYNC.RECONVERGENT B2 ;  /* 0x0000000000027941 */ /* 0x000fea0003800200 */
.L_x_90:
[----:B------:R3:W-:Y:S01]  /*3540*/  STG.E desc[UR8][R6.64], R13 ;  /* 0x0000000d06007986 */ /* 0x0007e2000c101908 */
[----:B------:R-:W-:Y:S01]  /*3550*/  IADD3 R19, PT, PT, R19, 0x1, RZ ;  /* 0x0000000113137810 */ /* 0x000fe20007ffe0ff */
[----:B------:R-:W-:Y:S06]  /*3560*/  BRA.U UP0, `(.L_x_92) ;  /* 0xfffffffd00a87547 */ /* 0x000fec000b83ffff */
[----:B------:R-:W-:Y:S05]  /*3570*/  EXIT ;  /* 0x000000000000794d */ /* 0x000fea0003800000 */
        .weak           $__internal_0_$__cuda_sm3x_div_rn_noftz_f32_slowpath
        .type           $__internal_0_$__cuda_sm3x_div_rn_noftz_f32_slowpath,@function
        .size           $__internal_0_$__cuda_sm3x_div_rn_noftz_f32_slowpath,($Softmax$__internal_accurate_pow - $__internal_0_$__cuda_sm3x_div_rn_noftz_f32_slowpath)
$__internal_0_$__cuda_sm3x_div_rn_noftz_f32_slowpath:
[--C-:B------:R-:W-:Y:S01]  /*3580*/  SHF.R.U32.HI R11, RZ, 0x17, R3.reuse ;  /* 0x00000017ff0b7819 */ /* 0x100fe20000011603 */
[----:B------:R-:W-:Y:S01]  /*3590*/  BSSY.RECONVERGENT B0, `(.L_x_93) ;  /* 0x0000063000007945 */ /* 0x000fe20003800200 */
[----:B------:R-:W-:Y:S01]  /*35a0*/  SHF.R.U32.HI R14, RZ, 0x17, R0 ;  /* 0x00000017ff0e7819 */ /* 0x000fe20000011600 */
[----:B------:R-:W-:Y:S01]  /*35b0*/  IMAD.MOV.U32 R15, RZ, RZ, R3 ;  /* 0x000000ffff0f7224 */ /* 0x000fe200078e0003 */
[----:B------:R-:W-:Y:S02]  /*35c0*/  LOP3.LUT R11, R11, 0xff, RZ, 0xc0, !PT ;  /* 0x000000ff0b0b7812 */ /* 0x000fe400078ec0ff */
[----:B------:R-:W-:-:S03]  /*35d0*/  LOP3.LUT R14, R14, 0xff, RZ, 0xc0, !PT ;  /* 0x000000ff0e0e7812 */ /* 0x000fc600078ec0ff */
[----:B------:R-:W-:Y:S01]  /*35e0*/  VIADD R18, R11, 0xffffffff ;  /* 0xffffffff0b127836 */ /* 0x000fe20000000000 */
[----:B------:R-:W-:-:S04]  /*35f0*/  IADD3 R17, PT, PT, R14, -0x1, RZ ;  /* 0xffffffff0e117810 */ /* 0x000fc80007ffe0ff */
[----:B------:R-:W-:-:S04]  /*3600*/  ISETP.GT.U32.AND P0, PT, R18, 0xfd, PT ;  /* 0x000000fd1200780c */ /* 0x000fc80003f04070 */
[----:B------:R-:W-:-:S13]  /*3610*/  ISETP.GT.U32.OR P0, PT, R17, 0xfd, P0 ;  /* 0x000000fd1100780c */ /* 0x000fda0000704470 */
[----:B------:R-:W-:Y:S01]  /*3620*/  @!P0 MOV R13, RZ ;  /* 0x000000ff000d8202 */ /* 0x000fe20000000f00 */
[----:B------:R-:W-:Y:S06]  /*3630*/  @!P0 BRA `(.L_x_94) ;  /* 0x00000000005c8947 */ /* 0x000fec0003800000 */
[----:B------:R-:W-:Y:S02]  /*3640*/  FSETP.GTU.FTZ.AND P0, PT, |R0|, +INF , PT ;  /* 0x7f8000000000780b */ /* 0x000fe40003f1c200 */
[----:B------:R-:W-:-:S04]  /*3650*/  FSETP.GTU.FTZ.AND P1, PT, |R3|, +INF , PT ;  /* 0x7f8000000300780b */ /* 0x000fc80003f3c200 */
[----:B------:R-:W-:-:S13]  /*3660*/  PLOP3.LUT P0, PT, P0, P1, PT, 0xf8, 0x8f ;  /* 0x00000000008f781c */ /* 0x000fda0000703f70 */
[----:B------:R-:W-:Y:S05]  /*3670*/  @P0 BRA `(.L_x_95) ;  /* 0x00000004004c0947 */ /* 0x000fea0003800000 */
[----:B------:R-:W-:-:S13]  /*3680*/  LOP3.LUT P0, RZ, R15, 0x7fffffff, R0, 0xc8, !PT ;  /* 0x7fffffff0fff7812 */ /* 0x000fda000780c800 */
[----:B------:R-:W-:Y:S05]  /*3690*/  @!P0 BRA `(.L_x_96) ;  /* 0x00000004003c8947 */ /* 0x000fea0003800000 */
[C---:B------:R-:W-:Y:S02]  /*36a0*/  FSETP.NEU.FTZ.AND P3, PT, |R0|.reuse, +INF , PT ;  /* 0x7f8000000000780b */ /* 0x040fe40003f7d200 */
[----:B------:R-:W-:Y:S02]  /*36b0*/  FSETP.NEU.FTZ.AND P1, PT, |R3|, +INF , PT ;  /* 0x7f8000000300780b */ /* 0x000fe40003f3d200 */
[----:B------:R-:W-:-:S11]  /*36c0*/  FSETP.NEU.FTZ.AND P0, PT, |R0|, +INF , PT ;  /* 0x7f8000000000780b */ /* 0x000fd60003f1d200 */
[----:B------:R-:W-:Y:S05]  /*36d0*/  @!P1 BRA !P3, `(.L_x_96) ;  /* 0x00000004002c9947 */ /* 0x000fea0005800000 */
[----:B------:R-:W-:-:S04]  /*36e0*/  LOP3.LUT P3, RZ, R0, 0x7fffffff, RZ, 0xc0, !PT ;  /* 0x7fffffff00ff7812 */ /* 0x000fc8000786c0ff */
[----:B------:R-:W-:-:S13]  /*36f0*/  PLOP3.LUT P1, PT, P1, P3, PT, 0x2f, 0xf2 ;  /* 0x0000000000f2781c */ /* 0x000fda0000f26577 */
[----:B------:R-:W-:Y:S05]  /*3700*/  @P1 BRA `(.L_x_97) ;  /* 0x0000000400181947 */ /* 0x000fea0003800000 */
[----:B------:R-:W-:-:S04]  /*3710*/  LOP3.LUT P1, RZ, R15, 0x7fffffff, RZ, 0xc0, !PT ;  /* 0x7fffffff0fff7812 */ /* 0x000fc8000782c0ff */
[----:B------:R-:W-:-:S13]  /*3720*/  PLOP3.LUT P0, PT, P0, P1, PT, 0x2f, 0xf2 ;  /* 0x0000000000f2781c */ /* 0x000fda0000702577 */
[----:B------:R-:W-:Y:S05]  /*3730*/  @P0 BRA `(.L_x_98) ;  /* 0x0000000400000947 */ /* 0x000fea0003800000 */
[----:B------:R-:W-:Y:S02]  /*3740*/  ISETP.GE.AND P0, PT, R17, RZ, PT ;  /* 0x000000ff1100720c */ /* 0x000fe40003f06270 */
[----:B------:R-:W-:-:S11]  /*3750*/  ISETP.GE.AND P1, PT, R18, RZ, PT ;  /* 0x000000ff1200720c */ /* 0x000fd60003f26270 */
[----:B------:R-:W-:Y:S01]  /*3760*/  @P0 IMAD.MOV.U32 R13, RZ, RZ, RZ ;  /* 0x000000ffff0d0224 */ /* 0x000fe200078e00ff */
[----:B------:R-:W-:Y:S01]  /*3770*/  @!P0 MOV R13, 0xffffffc0 ;  /* 0xffffffc0000d8802 */ /* 0x000fe20000000f00 */
[----:B------:R-:W-:Y:S01]  /*3780*/  @!P0 FFMA R0, R0, 1.84467440737095516160e+19, RZ ;  /* 0x5f80000000008823 */ /* 0x000fe200000000ff */
[----:B------:R-:W-:-:S03]  /*3790*/  @!P1 FFMA R15, R3, 1.84467440737095516160e+19, RZ ;  /* 0x5f800000030f9823 */ /* 0x000fc600000000ff */
[----:B------:R-:W-:-:S07]  /*37a0*/  @!P1 VIADD R13, R13, 0x40 ;  /* 0x000000400d0d9836 */ /* 0x000fce0000000000 */
.L_x_94:
[----:B------:R-:W-:Y:S01]  /*37b0*/  LEA R18, R11, 0xc0800000, 0x17 ;  /* 0xc08000000b127811 */ /* 0x000fe200078eb8ff */
[----:B------:R-:W-:Y:S01]  /*37c0*/  VIADD R14, R14, 0xffffff81 ;  /* 0xffffff810e0e7836 */ /* 0x000fe20000000000 */
[----:B------:R-:W-:Y:S02]  /*37d0*/  BSSY.RECONVERGENT B1, `(.L_x_99) ;  /* 0x0000035000017945 */ /* 0x000fe40003800200 */
[----:B------:R-:W-:Y:S01]  /*37e0*/  IADD3 R20, PT, PT, -R18, R15, RZ ;  /* 0x0000000f12147210 */ /* 0x000fe20007ffe1ff */
[C---:B------:R-:W-:Y:S01]  /*37f0*/  IMAD R0, R14.reuse, -0x800000, R0 ;  /* 0xff8000000e007824 */ /* 0x040fe200078e0200 */
[----:B------:R-:W-:Y:S02]  /*3800*/  IADD3 R14, PT, PT, R14, 0x7f, -R11 ;  /* 0x0000007f0e0e7810 */ /* 0x000fe40007ffe80b */
[----:B------:R-:W0:Y:S01]  /*3810*/  MUFU.RCP R18, R20 ;  /* 0x0000001400127308 */ /* 0x000e220000001000 */
[----:B------:R-:W-:Y:S01]  /*3820*/  FADD.FTZ R15, -R20, -RZ ;  /* 0x800000ff140f7221 */ /* 0x000fe20000010100 */
[----:B------:R-:W-:-:S03]  /*3830*/  IADD3 R14, PT, PT, R14, R13, RZ ;  /* 0x0000000d0e0e7210 */ /* 0x000fc60007ffe0ff */
[----:B0-----:R-:W-:-:S04]  /*3840*/  FFMA R17, R18, R15, 1 ;  /* 0x3f80000012117423 */ /* 0x001fc8000000000f */
[----:B------:R-:W-:-:S04]  /*3850*/  FFMA R18, R18, R17, R18 ;  /* 0x0000001112127223 */ /* 0x000fc80000000012 */
[----:B------:R-:W-:-:S04]  /*3860*/  FFMA R17, R0, R18, RZ ;  /* 0x0000001200117223 */ /* 0x000fc800000000ff */
[----:B------:R-:W-:-:S04]  /*3870*/  FFMA R21, R15, R17, R0 ;  /* 0x000000110f157223 */ /* 0x000fc80000000000 */
[----:B------:R-:W-:-:S04]  /*3880*/  FFMA R17, R18, R21, R17 ;  /* 0x0000001512117223 */ /* 0x000fc80000000011 */
[----:B------:R-:W-:-:S04]  /*3890*/  FFMA R0, R15, R17, R0 ;  /* 0x000000110f007223 */ /* 0x000fc80000000000 */
[----:B------:R-:W-:-:S05]  /*38a0*/  FFMA R15, R18, R0, R17 ;  /* 0x00000000120f7223 */ /* 0x000fca0000000011 */
[----:B------:R-:W-:-:S04]  /*38b0*/  SHF.R.U32.HI R11, RZ, 0x17, R15 ;  /* 0x00000017ff0b7819 */ /* 0x000fc8000001160f */
[----:B------:R-:W-:-:S05]  /*38c0*/  LOP3.LUT R11, R11, 0xff, RZ, 0xc0, !PT ;  /* 0x000000ff0b0b7812 */ /* 0x000fca00078ec0ff */
[----:B------:R-:W-:-:S05]  /*38d0*/  IMAD.IADD R11, R11, 0x1, R14 ;  /* 0x000000010b0b7824 */ /* 0x000fca00078e020e */
[----:B------:R-:W-:-:S04]  /*38e0*/  IADD3 R13, PT, PT, R11, -0x1, RZ ;  /* 0xffffffff0b0d7810 */ /* 0x000fc80007ffe0ff */
[----:B------:R-:W-:-:S13]  /*38f0*/  ISETP.GE.U32.AND P0, PT, R13, 0xfe, PT ;  /* 0x000000fe0d00780c */ /* 0x000fda0003f06070 */
[----:B------:R-:W-:Y:S05]  /*3900*/  @!P0 BRA `(.L_x_100) ;  /* 0x0000000000808947 */ /* 0x000fea0003800000 */
[----:B------:R-:W-:-:S13]  /*3910*/  ISETP.GT.AND P0, PT, R11, 0xfe, PT ;  /* 0x000000fe0b00780c */ /* 0x000fda0003f04270 */
[----:B------:R-:W-:Y:S05]  /*3920*/  @P0 BRA `(.L_x_101) ;  /* 0x00000000006c0947 */ /* 0x000fea0003800000 */
[----:B------:R-:W-:-:S13]  /*3930*/  ISETP.GE.AND P0, PT, R11, 0x1, PT ;  /* 0x000000010b00780c */ /* 0x000fda0003f06270 */
[----:B------:R-:W-:Y:S05]  /*3940*/  @P0 BRA `(.L_x_102) ;  /* 0x0000000000740947 */ /* 0x000fea0003800000 */
[----:B------:R-:W-:Y:S02]  /*3950*/  ISETP.GE.AND P0, PT, R11, -0x18, PT ;  /* 0xffffffe80b00780c */ /* 0x000fe40003f06270 */
[----:B------:R-:W-:-:S11]  /*3960*/  LOP3.LUT R15, R15, 0x80000000, RZ, 0xc0, !PT ;  /* 0x800000000f0f7812 */ /* 0x000fd600078ec0ff */
[----:B------:R-:W-:Y:S05]  /*3970*/  @!P0 BRA `(.L_x_102) ;  /* 0x0000000000688947 */ /* 0x000fea0003800000 */
[CCC-:B------:R-:W-:Y:S01]  /*3980*/  FFMA.RZ R13, R18.reuse, R0.reuse, R17.reuse ;  /* 0x00000000120d7223 */ /* 0x1c0fe2000000c011 */
[C---:B------:R-:W-:Y:S02]  /*3990*/  ISETP.NE.AND P3, PT, R11.reuse, RZ, PT ;  /* 0x000000ff0b00720c */ /* 0x040fe40003f65270 */
[----:B------:R-:W-:Y:S02]  /*39a0*/  ISETP.NE.AND P1, PT, R11, RZ, PT ;  /* 0x000000ff0b00720c */ /* 0x000fe40003f25270 */
[----:B------:R-:W-:Y:S01]  /*39b0*/  LOP3.LUT R14, R13, 0x7fffff, RZ, 0xc0, !PT ;  /* 0x007fffff0d0e7812 */ /* 0x000fe200078ec0ff */
[CCC-:B------:R-:W-:Y:S01]  /*39c0*/  FFMA.RP R13, R18.reuse, R0.reuse, R17.reuse ;  /* 0x00000000120d7223 */ /* 0x1c0fe20000008011 */
[----:B------:R-:W-:Y:S01]  /*39d0*/  FFMA.RM R0, R18, R0, R17 ;  /* 0x0000000012007223 */ /* 0x000fe20000004011 */
[C---:B------:R-:W-:Y:S01]  /*39e0*/  VIADD R17, R11.reuse, 0x20 ;  /* 0x000000200b117836 */ /* 0x040fe20000000000 */
[----:B------:R-:W-:Y:S02]  /*39f0*/  LOP3.LUT R14, R14, 0x800000, RZ, 0xfc, !PT ;  /* 0x008000000e0e7812 */ /* 0x000fe400078efcff */
[----:B------:R-:W-:-:S02]  /*3a00*/  IADD3 R11, PT, PT, -R11, RZ, RZ ;  /* 0x000000ff0b0b7210 */ /* 0x000fc40007ffe1ff */
[----:B------:R-:W-:Y:S02]  /*3a10*/  SHF.L.U32 R17, R14, R17, RZ ;  /* 0x000000110e117219 */ /* 0x000fe400000006ff */
[----:B------:R-:W-:Y:S02]  /*3a20*/  FSETP.NEU.FTZ.AND P0, PT, R13, R0, PT ;  /* 0x000000000d00720b */ /* 0x000fe40003f1d000 */
[----:B------:R-:W-:Y:S02]  /*3a30*/  SEL R11, R11, RZ, P3 ;  /* 0x000000ff0b0b7207 */ /* 0x000fe40001800000 */
[----:B------:R-:W-:Y:S02]  /*3a40*/  ISETP.NE.AND P1, PT, R17, RZ, P1 ;  /* 0x000000ff1100720c */ /* 0x000fe40000f25270 */
[----:B------:R-:W-:Y:S02]  /*3a50*/  SHF.R.U32.HI R11, RZ, R11, R14 ;  /* 0x0000000bff0b7219 */ /* 0x000fe4000001160e */
[----:B------:R-:W-:-:S02]  /*3a60*/  PLOP3.LUT P0, PT, P0, P1, PT, 0xf8, 0x8f ;  /* 0x00000000008f781c */ /* 0x000fc40000703f70 */
[----:B------:R-:W-:Y:S02]  /*3a70*/  SHF.R.U32.HI R13, RZ, 0x1, R11 ;  /* 0x00000001ff0d7819 */ /* 0x000fe4000001160b */
[----:B------:R-:W-:-:S04]  /*3a80*/  SEL R0, RZ, 0x1, !P0 ;  /* 0x00000001ff007807 */ /* 0x000fc80004000000 */
[----:B------:R-:W-:-:S04]  /*3a90*/  LOP3.LUT R0, R0, 0x1, R13, 0xf8, !PT ;  /* 0x0000000100007812 */ /* 0x000fc800078ef80d */
[----:B------:R-:W-:-:S05]  /*3aa0*/  LOP3.LUT R0, R0, R11, RZ, 0xc0, !PT ;  /* 0x0000000b00007212 */ /* 0x000fca00078ec0ff */
[----:B------:R-:W-:-:S05]  /*3ab0*/  IMAD.IADD R0, R13, 0x1, R0 ;  /* 0x000000010d007824 */ /* 0x000fca00078e0200 */
[----:B------:R-:W-:Y:S01]  /*3ac0*/  LOP3.LUT R15, R0, R15, RZ, 0xfc, !PT ;  /* 0x0000000f000f7212 */ /* 0x000fe200078efcff */
[----:B------:R-:W-:Y:S06]  /*3ad0*/  BRA `(.L_x_102) ;  /* 0x0000000000107947 */ /* 0x000fec0003800000 */
.L_x_101:
[----:B------:R-:W-:-:S04]  /*3ae0*/  LOP3.LUT R15, R15, 0x80000000, RZ, 0xc0, !PT ;  /* 0x800000000f0f7812 */ /* 0x000fc800078ec0ff */
[----:B------:R-:W-:Y:S01]  /*3af0*/  LOP3.LUT R15, R15, 0x7f800000, RZ, 0xfc, !PT ;  /* 0x7f8000000f0f7812 */ /* 0x000fe200078efcff */
[----:B------:R-:W-:Y:S06]  /*3b00*/  BRA `(.L_x_102) ;  /* 0x0000000000047947 */ /* 0x000fec0003800000 */
.L_x_100:
[----:B------:R-:W-:-:S07]  /*3b10*/  LEA R15, R14, R15, 0x17 ;  /* 0x0000000f0e0f7211 */ /* 0x000fce00078eb8ff */
.L_x_102:
[----:B------:R-:W-:Y:S05]  /*3b20*/  BSYNC.RECONVERGENT B1 ;  /* 0x0000000000017941 */ /* 0x000fea0003800200 */
.L_x_99:
[----:B------:R-:W-:Y:S05]  /*3b30*/  BRA `(.L_x_103) ;  /* 0x0000000000207947 */ /* 0x000fea0003800000 */
.L_x_98:
[----:B------:R-:W-:-:S04]  /*3b40*/  LOP3.LUT R15, R15, 0x80000000, R0, 0x48, !PT ;  /* 0x800000000f0f7812 */ /* 0x000fc800078e4800 */
[----:B------:R-:W-:Y:S01]  /*3b50*/  LOP3.LUT R15, R15, 0x7f800000, RZ, 0xfc, !PT ;  /* 0x7f8000000f0f7812 */ /* 0x000fe200078efcff */
[----:B------:R-:W-:Y:S06]  /*3b60*/  BRA `(.L_x_103) ;  /* 0x0000000000147947 */ /* 0x000fec0003800000 */
.L_x_97:
[----:B------:R-:W-:Y:S01]  /*3b70*/  LOP3.LUT R15, R15, 0x80000000, R0, 0x48, !PT ;  /* 0x800000000f0f7812 */ /* 0x000fe200078e4800 */
[----:B------:R-:W-:Y:S06]  /*3b80*/  BRA `(.L_x_103) ;  /* 0x00000000000c7947 */ /* 0x000fec0003800000 */
.L_x_96:
[----:B------:R-:W0:Y:S01]  /*3b90*/  MUFU.RSQ R15, -QNAN ;  /* 0xffc00000000f7908 */ /* 0x000e220000001400 */
[----:B------:R-:W-:Y:S05]  /*3ba0*/  BRA `(.L_x_103) ;  /* 0x0000000000047947 */ /* 0x000fea0003800000 */
.L_x_95:
[----:B------:R-:W-:-:S07]  /*3bb0*/  FADD.FTZ R15, R0, R3 ;  /* 0x00000003000f7221 */ /* 0x000fce0000010000 */
.L_x_103:
[----:B------:R-:W-:Y:S05]  /*3bc0*/  BSYNC.RECONVERGENT B0 ;  /* 0x0000000000007941 */ /* 0x000fea0003800200 */
.L_x_93:
[----:B------:R-:W-:Y:S02]  /*3bd0*/  HFMA2 R13, -RZ, RZ, 0, 0 ;  /* 0x00000000ff0d7431 */ /* 0x000fe400000001ff */
[----:B0-----:R-:W-:Y:S02]  /*3be0*/  IMAD.MOV.U32 R11, RZ, RZ, R15 ;  /* 0x000000ffff0b7224 */ /* 0x001fe400078e000f */
[----:B------:R-:W-:Y:S05]  /*3bf0*/  RET.REL.NODEC R12 `(Softmax) ;  /* 0xffffffc40c007950 */ /* 0x000fea0003c3ffff */
        .type           $Softmax$__internal_accurate_pow,@function
        .size           $Softmax$__internal_accurate_pow,(.L_x_185 - $Softmax$__internal_accurate_pow)
$Softmax$__internal_accurate_pow:
[----:B------:R-:W-:Y:S01]  /*3c00*/  ISETP.GT.U32.AND P0, PT, R5, 0xfffff, PT ;  /* 0x000fffff0500780c */ /* 0x000fe20003f04070 */
[----:B------:R-:W-:Y:S01]  /*3c10*/  IMAD.U32 R12, RZ, RZ, UR11 ;  /* 0x0000000bff0c7e24 */ /* 0x000fe2000f8e00ff */
[----:B------:R-:W-:Y:S01]  /*3c20*/  MOV R13, R5 ;  /* 0x00000005000d7202 */ /* 0x000fe20000000f00 */
[----:B------:R-:W-:Y:S01]  /*3c30*/  IMAD.MOV.U32 R14, RZ, RZ, 0x4005bf0a ;  /* 0x4005bf0aff0e7424 */ /* 0x000fe200078e00ff */
[----:B------:R-:W-:Y:S01]  /*3c40*/  MOV R18, 0x41ad3b5a ;  /* 0x41ad3b5a00127802 */ /* 0x000fe20000000f00 */
[----:B------:R-:W-:Y:S01]  /*3c50*/  IMAD.MOV.U32 R19, RZ, RZ, 0x3ed0f5d2 ;  /* 0x3ed0f5d2ff137424 */ /* 0x000fe200078e00ff */
[----:B------:R-:W-:Y:S01]  /*3c60*/  UMOV UR12, 0x7d2cafe2 ;  /* 0x7d2cafe2000c7882 */ /* 0x000fe20000000000 */
[----:B------:R-:W-:Y:S01]  /*3c70*/  UMOV UR13, 0x3eb0f5ff ;  /* 0x3eb0f5ff000d7882 */ /* 0x000fe20000000000 */
[----:B------:R-:W-:Y:S01]  /*3c80*/  UMOV UR14, 0x3b39803f ;  /* 0x3b39803f000e7882 */ /* 0x000fe20000000000 */
[----:B------:R-:W-:-:S04]  /*3c90*/  UMOV UR15, 0x3c7abc9e ;  /* 0x3c7abc9e000f7882 */ /* 0x000fc80000000000 */
[----:B------:R-:W-:-:S10]  /*3ca0*/  @!P0 DMUL R12, R12, 1.80143985094819840000e+16 ;  /* 0x435000000c0c8828 */ /* 0x000fd40000000000 */
[----:B------:R-:W-:-:S04]  /*3cb0*/  @!P0 MOV R14, R13 ;  /* 0x0000000d000e8202 */ /* 0x000fc80000000f00 */
[----:B------:R-:W-:-:S04]  /*3cc0*/  LOP3.LUT R14, R14, 0x800fffff, RZ, 0xc0, !PT ;  /* 0x800fffff0e0e7812 */ /* 0x000fc800078ec0ff */
[----:B------:R-:W-:Y:S01]  /*3cd0*/  LOP3.LUT R15, R14, 0x3ff00000, RZ, 0xfc, !PT ;  /* 0x3ff000000e0f7812 */ /* 0x000fe200078efcff */
[----:B------:R-:W-:Y:S01]  /*3ce0*/  IMAD.MOV.U32 R14, RZ, RZ, -0x74eba897 ;  /* 0x8b145769ff0e7424 */ /* 0x000fe200078e00ff */
[----:B------:R-:W-:Y:S02]  /*3cf0*/  @!P0 MOV R14, R12 ;  /* 0x0000000c000e8202 */ /* 0x000fe40000000f00 */
[----:B------:R-:W-:Y:S02]  /*3d00*/  ISETP.GE.U32.AND P1, PT, R15, 0x3ff6a09f, PT ;  /* 0x3ff6a09f0f00780c */ /* 0x000fe40003f26070 */
[----:B------:R-:W-:Y:S01]  /*3d10*/  MOV R17, R15 ;  /* 0x0000000f00117202 */ /* 0x000fe20000000f00 */
[----:B------:R-:W-:Y:S02]  /*3d20*/  IMAD.MOV.U32 R16, RZ, RZ, R14 ;  /* 0x000000ffff107224 */ /* 0x000fe400078e000e */
[----:B------:R-:W-:-:S08]  /*3d30*/  IMAD.MOV.U32 R14, RZ, RZ, RZ ;  /* 0x000000ffff0e7224 */ /* 0x000fd000078e00ff */
[----:B------:R-:W-:-:S05]  /*3d40*/  @P1 VIADD R12, R17, 0xfff00000 ;  /* 0xfff00000110c1836 */ /* 0x000fca0000000000 */
[----:B------:R-:W-:Y:S02]  /*3d50*/  @P1 MOV R17, R12 ;  /* 0x0000000c00111202 */ /* 0x000fe40000000f00 */
[----:B------:R-:W-:Y:S02]  /*3d60*/  SHF.R.U32.HI R12, RZ, 0x14, R5 ;  /* 0x00000014ff0c7819 */ /* 0x000fe40000011605 */
[----:B------:R-:W-:Y:S02]  /*3d70*/  @!P0 LEA.HI R12, R13, 0xffffffca, RZ, 0xc ;  /* 0xffffffca0d0c8811 */ /* 0x000fe400078f60ff */
[C---:B------:R-:W-:Y:S02]  /*3d80*/  DADD R22, R16.reuse, 1 ;  /* 0x3ff0000010167429 */ /* 0x040fe40000000000 */
[----:B------:R-:W-:Y:S01]  /*3d90*/  DADD R16, R16, -1 ;  /* 0xbff0000010107429 */ /* 0x000fe20000000000 */
[C---:B------:R-:W-:Y:S01]  /*3da0*/  IADD3 R13, PT, PT, R12.reuse, -0x3ff, RZ ;  /* 0xfffffc010c0d7810 */ /* 0x040fe20007ffe0ff */
[----:B------:R-:W-:-:S02]  /*3db0*/  @P1 VIADD R13, R12, 0xfffffc02 ;  /* 0xfffffc020c0d1836 */ /* 0x000fc40000000000 */
[----:B------:R-:W0:Y:S02]  /*3dc0*/  MUFU.RCP64H R15, R23 ;  /* 0x00000017000f7308 */ /* 0x000e240000001800 */
[----:B0-----:R-:W-:-:S08]  /*3dd0*/  DFMA R20, -R22, R14, 1 ;  /* 0x3ff000001614742b */ /* 0x001fd0000000010e */
[----:B------:R-:W-:-:S08]  /*3de0*/  DFMA R20, R20, R20, R20 ;  /* 0x000000141414722b */ /* 0x000fd00000000014 */
[----:B------:R-:W-:-:S08]  /*3df0*/  DFMA R20, R14, R20, R14 ;  /* 0x000000140e14722b */ /* 0x000fd0000000000e */
[----:B------:R-:W-:-:S08]  /*3e00*/  DMUL R14, R16, R20 ;  /* 0x00000014100e7228 */ /* 0x000fd00000000000 */
[----:B------:R-:W-:-:S08]  /*3e10*/  DFMA R14, R16, R20, R14 ;  /* 0x00000014100e722b */ /* 0x000fd0000000000e */
[----:B------:R-:W-:-:S08]  /*3e20*/  DMUL R26, R14, R14 ;  /* 0x0000000e0e1a7228 */ /* 0x000fd00000000000 */
[----:B------:R-:W-:Y:S01]  /*3e30*/  DFMA R18, R26, UR12, R18 ;  /* 0x0000000c1a127c2b */ /* 0x000fe20008000012 */
[----:B------:R-:W-:Y:S01]  /*3e40*/  UMOV UR12, 0x75488a3f ;  /* 0x75488a3f000c7882 */ /* 0x000fe20000000000 */
[----:B------:R-:W-:-:S06]  /*3e50*/  UMOV UR13, 0x3ef3b20a ;  /* 0x3ef3b20a000d7882 */ /* 0x000fcc0000000000 */
[----:B------:R-:W-:Y:S01]  /*3e60*/  DFMA R24, R26, R18, UR12 ;  /* 0x0000000c1a187e2b */ /* 0x000fe20008000012 */
[----:B------:R-:W-:Y:S01]  /*3e70*/  UMOV UR12, 0xe4faecd5 ;  /* 0xe4faecd5000c7882 */ /* 0x000fe20000000000 */
[----:B------:R-:W-:Y:S01]  /*3e80*/  UMOV UR13, 0x3f1745cd ;  /* 0x3f1745cd000d7882 */ /* 0x000fe20000000000 */
[----:B------:R-:W-:-:S05]  /*3e90*/  DADD R18, R16, -R14 ;  /* 0x0000000010127229 */ /* 0x000fca000000080e */
[----:B------:R-:W-:Y:S01]  /*3ea0*/  DFMA R24, R26, R24, UR12 ;  /* 0x0000000c1a187e2b */ /* 0x000fe20008000018 */
[----:B------:R-:W-:Y:S01]  /*3eb0*/  UMOV UR12, 0x258a578b ;  /* 0x258a578b000c7882 */ /* 0x000fe20000000000 */
[----:B------:R-:W-:Y:S01]  /*3ec0*/  UMOV UR13, 0x3f3c71c7 ;  /* 0x3f3c71c7000d7882 */ /* 0x000fe20000000000 */
[----:B------:R-:W-:-:S05]  /*3ed0*/  DADD R18, R18, R18 ;  /* 0x0000000012127229 */ /* 0x000fca0000000012 */
[----:B------:R-:W-:Y:S01]  /*3ee0*/  DFMA R24, R26, R24, UR12 ;  /* 0x0000000c1a187e2b */ /* 0x000fe20008000018 */
[----:B------:R-:W-:Y:S01]  /*3ef0*/  UMOV UR12, 0x9242b910 ;  /* 0x9242b910000c7882 */ /* 0x000fe20000000000 */
[----:B------:R-:W-:Y:S01]  /*3f00*/  UMOV UR13, 0x3f624924 ;  /* 0x3f624924000d7882 */ /* 0x000fe20000000000 */
[----:B------:R-:W-:-:S05]  /*3f10*/  DFMA R18, R16, -R14, R18 ;  /* 0x8000000e1012722b */ /* 0x000fca0000000012 */
[----:B------:R-:W-:Y:S01]  /*3f20*/  DFMA R24, R26, R24, UR12 ;  /* 0x0000000c1a187e2b */ /* 0x000fe20008000018 */
[----:B------:R-:W-:Y:S01]  /*3f30*/  UMOV UR12, 0x99999dfb ;  /* 0x99999dfb000c7882 */ /* 0x000fe20000000000 */
[----:B------:R-:W-:Y:S01]  /*3f40*/  UMOV UR13, 0x3f899999 ;  /* 0x3f899999000d7882 */ /* 0x000fe20000000000 */
[----:B------:R-:W-:Y:S02]  /*3f50*/  DMUL R18, R20, R18 ;  /* 0x0000001214127228 */ /* 0x000fe40000000000 */
[----:B------:R-:W-:-:S03]  /*3f60*/  DMUL R20, R14, R14 ;  /* 0x0000000e0e147228 */ /* 0x000fc60000000000 */
[----:B------:R-:W-:Y:S01]  /*3f70*/  DFMA R24, R26, R24, UR12 ;  /* 0x0000000c1a187e2b */ /* 0x000fe20008000018 */
[----:B------:R-:W-:Y:S01]  /*3f80*/  UMOV UR12, 0x55555555 ;  /* 0x55555555000c7882 */ /* 0x000fe20000000000 */
[----:B------:R-:W-:-:S03]  /*3f90*/  UMOV UR13, 0x3fb55555 ;  /* 0x3fb55555000d7882 */ /* 0x000fc60000000000 */
[----:B------:R-:W-:-:S03]  /*3fa0*/  DMUL R28, R14, R20 ;  /* 0x000000140e1c7228 */ /* 0x000fc60000000000 */
[----:B------:R-:W-:-:S08]  /*3fb0*/  DFMA R16, R26, R24, UR12 ;  /* 0x0000000c1a107e2b */ /* 0x000fd00008000018 */
[----:B------:R-:W-:Y:S01]  /*3fc0*/  DADD R22, -R16, UR12 ;  /* 0x0000000c10167e29 */ /* 0x000fe20008000100 */
[----:B------:R-:W-:Y:S01]  /*3fd0*/  UMOV UR12, 0xb9e7b0 ;  /* 0x00b9e7b0000c7882 */ /* 0x000fe20000000000 */
[----:B------:R-:W-:-:S06]  /*3fe0*/  UMOV UR13, 0x3c46a4cb ;  /* 0x3c46a4cb000d7882 */ /* 0x000fcc0000000000 */
[----:B------:R-:W-:Y:S02]  /*3ff0*/  DFMA R22, R26, R24, R22 ;  /* 0x000000181a16722b */ /* 0x000fe40000000016 */
[----:B------:R-:W-:Y:S01]  /*4000*/  DFMA R24, R14, R14, -R20 ;  /* 0x0000000e0e18722b */ /* 0x000fe20000000814 */
[----:B------:R-:W-:Y:S01]  /*4010*/  IADD3 R27, PT, PT, R19, 0x100000, RZ ;  /* 0x00100000131b7810 */ /* 0x000fe20007ffe0ff */
[----:B------:R-:W-:-:S06]  /*4020*/  IMAD.MOV.U32 R26, RZ, RZ, R18 ;  /* 0x000000ffff1a7224 */ /* 0x000fcc00078e0012 */
[----:B------:R-:W-:Y:S02]  /*4030*/  DFMA R24, R14, R26, R24 ;  /* 0x0000001a0e18722b */ /* 0x000fe40000000018 */
[----:B------:R-:W-:Y:S01]  /*4040*/  DADD R26, R22, -UR12 ;  /* 0x8000000c161a7e29 */ /* 0x000fe20008000000 */
[----:B------:R-:W-:Y:S01]  /*4050*/  UMOV UR12, 0x80000000 ;  /* 0x80000000000c7882 */ /* 0x000fe20000000000 */
[----:B------:R-:W-:Y:S01]  /*4060*/  DFMA R22, R14, R20, -R28 ;  /* 0x000000140e16722b */ /* 0x000fe2000000081c */
[----:B------:R-:W-:-:S07]  /*4070*/  UMOV UR13, 0x43300000 ;  /* 0x43300000000d7882 */ /* 0x000fce0000000000 */
[----:B------:R-:W-:Y:S02]  /*4080*/  DFMA R22, R18, R20, R22 ;  /* 0x000000141216722b */ /* 0x000fe40000000016 */
[----:B------:R-:W-:-:S06]  /*4090*/  DADD R20, R16, R26 ;  /* 0x0000000010147229 */ /* 0x000fcc000000001a */
[----:B------:R-:W-:Y:S02]  /*40a0*/  DFMA R22, R14, R24, R22 ;  /* 0x000000180e16722b */ /* 0x000fe40000000016 */
[----:B------:R-:W-:Y:S02]  /*40b0*/  DADD R24, R16, -R20 ;  /* 0x0000000010187229 */ /* 0x000fe40000000814 */
[----:B------:R-:W-:-:S06]  /*40c0*/  DMUL R16, R20, R28 ;  /* 0x0000001c14107228 */ /* 0x000fcc0000000000 */
[----:B------:R-:W-:Y:S02]  /*40d0*/  DADD R26, R26, R24 ;  /* 0x000000001a1a7229 */ /* 0x000fe40000000018 */
[----:B------:R-:W-:-:S08]  /*40e0*/  DFMA R24, R20, R28, -R16 ;  /* 0x0000001c1418722b */ /* 0x000fd00000000810 */
[----:B------:R-:W-:-:S08]  /*40f0*/  DFMA R22, R20, R22, R24 ;  /* 0x000000161416722b */ /* 0x000fd00000000018 */
[----:B------:R-:W-:-:S08]  /*4100*/  DFMA R26, R26, R28, R22 ;  /* 0x0000001c1a1a722b */ /* 0x000fd00000000016 */
[----:B------:R-:W-:-:S08]  /*4110*/  DADD R22, R16, R26 ;  /* 0x0000000010167229 */ /* 0x000fd0000000001a */
[--C-:B------:R-:W-:Y:S02]  /*4120*/  DADD R20, R14, R22.reuse ;  /* 0x000000000e147229 */ /* 0x100fe40000000016 */
[----:B------:R-:W-:-:S06]  /*4130*/  DADD R16, R16, -R22 ;  /* 0x0000000010107229 */ /* 0x000fcc0000000816 */
[----:B------:R-:W-:Y:S02]  /*4140*/  DADD R14, R14, -R20 ;  /* 0x000000000e0e7229 */ /* 0x000fe40000000814 */
[----:B------:R-:W-:-:S06]  /*4150*/  DADD R16, R26, R16 ;  /* 0x000000001a107229 */ /* 0x000fcc0000000010 */
[----:B------:R-:W-:-:S08]  /*4160*/  DADD R14, R22, R14 ;  /* 0x00000000160e7229 */ /* 0x000fd0000000000e */
[----:B------:R-:W-:-:S08]  /*4170*/  DADD R14, R16, R14 ;  /* 0x00000000100e7229 */ /* 0x000fd0000000000e */
[----:B------:R-:W-:Y:S01]  /*4180*/  DADD R18, R18, R14 ;  /* 0x0000000012127229 */ /* 0x000fe2000000000e */
[----:B------:R-:W-:Y:S01]  /*4190*/  HFMA2 R15, -RZ, RZ, 3.59375, 0 ;  /* 0x43300000ff0f7431 */ /* 0x000fe200000001ff */
[----:B------:R-:W-:-:S06]  /*41a0*/  LOP3.LUT R14, R13, 0x80000000, RZ, 0x3c, !PT ;  /* 0x800000000d0e7812 */ /* 0x000fcc00078e3cff */
[----:B------:R-:W-:Y:S02]  /*41b0*/  DADD R16, R20, R18 ;  /* 0x0000000014107229 */ /* 0x000fe40000000012 */
[----:B------:R-:W-:Y:S01]  /*41c0*/  DADD R14, R14, -UR12 ;  /* 0x8000000c0e0e7e29 */ /* 0x000fe20008000000 */
[----:B------:R-:W-:Y:S01]  /*41d0*/  UMOV UR12, 0xfefa39ef ;  /* 0xfefa39ef000c7882 */ /* 0x000fe20000000000 */
[----:B------:R-:W-:-:S04]  /*41e0*/  UMOV UR13, 0x3fe62e42 ;  /* 0x3fe62e42000d7882 */ /* 0x000fc80000000000 */
[--C-:B------:R-:W-:Y:S02]  /*41f0*/  DADD R22, R20, -R16.reuse ;  /* 0x0000000014167229 */ /* 0x100fe40000000810 */
[----:B------:R-:W-:-:S06]  /*4200*/  DFMA R12, R14, UR12, R16 ;  /* 0x0000000c0e0c7c2b */ /* 0x000fcc0008000010 */
[----:B------:R-:W-:Y:S02]  /*4210*/  DADD R22, R18, R22 ;  /* 0x0000000012167229 */ /* 0x000fe40000000016 */
[----:B------:R-:W-:-:S08]  /*4220*/  DFMA R20, R14, -UR12, R12 ;  /* 0x8000000c0e147c2b */ /* 0x000fd0000800000c */
[----:B------:R-:W-:Y:S01]  /*4230*/  DADD R20, -R16, R20 ;  /* 0x0000000010147229 */ /* 0x000fe20000000114 */
[----:B------:R-:W-:Y:S01]  /*4240*/  MOV R17, R3 ;  /* 0x0000000300117202 */ /* 0x000fe20000000f00 */
[----:B------:R-:W-:-:S03]  /*4250*/  IMAD.MOV.U32 R16, RZ, RZ, R2 ;  /* 0x000000ffff107224 */ /* 0x000fc600078e0002 */
[C---:B------:R-:W-:Y:S01]  /*4260*/  LOP3.LUT R3, R17.reuse, 0xff0fffff, RZ, 0xc0, !PT ;  /* 0xff0fffff11037812 */ /* 0x040fe200078ec0ff */
[----:B------:R-:W-:Y:S02]  /*4270*/  IMAD.SHL.U32 R2, R17, 0x2, RZ ;  /* 0x0000000211027824 */ /* 0x000fe400078e00ff */
[----:B------:R-:W-:-:S03]  /*4280*/  DADD R20, R22, -R20 ;  /* 0x0000000016147229 */ /* 0x000fc60000000814 */
[----:B------:R-:W-:-:S05]  /*4290*/  ISETP.GT.U32.AND P0, PT, R2, -0x2000001, PT ;  /* 0xfdffffff0200780c */ /* 0x000fca0003f04070 */
[----:B------:R-:W-:Y:S01]  /*42a0*/  DFMA R14, R14, UR14, R20 ;  /* 0x0000000e0e0e7c2b */ /* 0x000fe20008000014 */
[----:B------:R-:W-:-:S07]  /*42b0*/  SEL R17, R3, R17, P0 ;  /* 0x0000001103117207 */ /* 0x000fce0000000000 */
[----:B------:R-:W-:-:S08]  /*42c0*/  DADD R18, R12, R14 ;  /* 0x000000000c127229 */ /* 0x000fd0000000000e */
[----:B------:R-:W-:Y:S02]  /*42d0*/  DADD R12, R12, -R18 ;  /* 0x000000000c0c7229 */ /* 0x000fe40000000812 */
[----:B------:R-:W-:-:S06]  /*42e0*/  DMUL R2, R18, R16 ;  /* 0x0000001012027228 */ /* 0x000fcc0000000000 */
[----:B------:R-:W-:Y:S02]  /*42f0*/  DADD R14, R14, R12 ;  /* 0x000000000e0e7229 */ /* 0x000fe4000000000c */
[----:B------:R-:W-:-:S08]  /*4300*/  DFMA R18, R18, R16, -R2 ;  /* 0x000000101212722b */ /* 0x000fd00000000802 */
[----:B------:R-:W-:Y:S01]  /*4310*/  DFMA R14, R14, R16, R18 ;  /* 0x000000100e0e722b */ /* 0x000fe20000000012 */
[----:B------:R-:W-:Y:S01]  /*4320*/  MOV R18, 0x652b82fe ;  /* 0x652b82fe00127802 */ /* 0x000fe20000000f00 */
[----:B------:R-:W-:-:S06]  /*4330*/  IMAD.MOV.U32 R19, RZ, RZ, 0x3ff71547 ;  /* 0x3ff71547ff137424 */ /* 0x000fcc00078e00ff */
[----:B------:R-:W-:-:S08]  /*4340*/  DADD R20, R2, R14 ;  /* 0x0000000002147229 */ /* 0x000fd0000000000e */
[----:B------:R-:W-:Y:S02]  /*4350*/  DFMA R18, R20, R18, 6.75539944105574400000e+15 ;  /* 0x433800001412742b */ /* 0x000fe40000000012 */
[----:B------:R-:W-:Y:S01]  /*4360*/  FSETP.GEU.AND P0, PT, |R21|, 4.1917929649353027344, PT ;  /* 0x4086232b1500780b */ /* 0x000fe20003f0e200 */
[----:B------:R-:W-:-:S05]  /*4370*/  DADD R2, R2, -R20 ;  /* 0x0000000002027229 */ /* 0x000fca0000000814 */
[----:B------:R-:W-:-:S03]  /*4380*/  DADD R12, R18, -6.75539944105574400000e+15 ;  /* 0xc3380000120c7429 */ /* 0x000fc60000000000 */
[----:B------:R-:W-:-:S05]  /*4390*/  DADD R14, R14, R2 ;  /* 0x000000000e0e7229 */ /* 0x000fca0000000002 */
[----:B------:R-:W-:Y:S01]  /*43a0*/  DFMA R16, R12, -UR12, R20 ;  /* 0x8000000c0c107c2b */ /* 0x000fe20008000014 */
[----:B------:R-:W-:Y:S01]  /*43b0*/  UMOV UR12, 0x3b39803f ;  /* 0x3b39803f000c7882 */ /* 0x000fe20000000000 */
[----:B------:R-:W-:-:S06]  /*43c0*/  UMOV UR13, 0x3c7abc9e ;  /* 0x3c7abc9e000d7882 */ /* 0x000fcc0000000000 */
[----:B------:R-:W-:Y:S01]  /*43d0*/  DFMA R16, R12, -UR12, R16 ;  /* 0x8000000c0c107c2b */ /* 0x000fe20008000010 */
[----:B------:R-:W-:Y:S01]  /*43e0*/  UMOV UR12, 0x69ce2bdf ;  /* 0x69ce2bdf000c7882 */ /* 0x000fe20000000000 */
[----:B------:R-:W-:Y:S01]  /*43f0*/  MOV R12, 0xfca213ea ;  /* 0xfca213ea000c7802 */ /* 0x000fe20000000f00 */
[----:B------:R-:W-:Y:S01]  /*4400*/  IMAD.MOV.U32 R13, RZ, RZ, 0x3e928af3 ;  /* 0x3e928af3ff0d7424 */ /* 0x000fe200078e00ff */
[----:B------:R-:W-:-:S05]  /*4410*/  UMOV UR13, 0x3e5ade15 ;  /* 0x3e5ade15000d7882 */ /* 0x000fca0000000000 */
[----:B------:R-:W-:Y:S01]  /*4420*/  DFMA R12, R16, UR12, R12 ;  /* 0x0000000c100c7c2b */ /* 0x000fe2000800000c */
[----:B------:R-:W-:Y:S01]  /*4430*/  UMOV UR12, 0x62401315 ;  /* 0x62401315000c7882 */ /* 0x000fe20000000000 */
[----:B------:R-:W-:-:S06]  /*4440*/  UMOV UR13, 0x3ec71dee ;  /* 0x3ec71dee000d7882 */ /* 0x000fcc0000000000 */
[----:B------:R-:W-:Y:S01]  /*4450*/  DFMA R12, R16, R12, UR12 ;  /* 0x0000000c100c7e2b */ /* 0x000fe2000800000c */
        /* <DEDUP_REMOVED lines=20> */
[----:B------:R-:W-:-:S08]  /*45a0*/  DFMA R12, R16, R12, UR12 ;  /* 0x0000000c100c7e2b */ /* 0x000fd0000800000c */
[----:B------:R-:W-:-:S08]  /*45b0*/  DFMA R12, R16, R12, 1 ;  /* 0x3ff00000100c742b */ /* 0x000fd0000000000c */
[----:B------:R-:W-:-:S10]  /*45c0*/  DFMA R12, R16, R12, 1 ;  /* 0x3ff00000100c742b */ /* 0x000fd4000000000c */
[----:B------:R-:W-:Y:S01]  /*45d0*/  LEA R17, R18, R13, 0x14 ;  /* 0x0000000d12117211 */ /* 0x000fe200078ea0ff */
[----:B------:R-:W-:Y:S01]  /*45e0*/  IMAD.MOV.U32 R16, RZ, RZ, R12 ;  /* 0x000000ffff107224 */ /* 0x000fe200078e000c */
[----:B------:R-:W-:Y:S06]  /*45f0*/  @!P0 BRA `(.L_x_104) ;  /* 0x0000000000308947 */ /* 0x000fec0003800000 */
[----:B------:R-:W-:Y:S01]  /*4600*/  FSETP.GEU.AND P1, PT, |R21|, 4.2275390625, PT ;  /* 0x408748001500780b */ /* 0x000fe20003f2e200 */
[C---:B------:R-:W-:Y:S02]  /*4610*/  DADD R16, R20.reuse, +INF ;  /* 0x7ff0000014107429 */ /* 0x040fe40000000000 */
[----:B------:R-:W-:-:S08]  /*4620*/  DSETP.GEU.AND P0, PT, R20, RZ, PT ;  /* 0x000000ff1400722a */ /* 0x000fd00003f0e000 */
[----:B------:R-:W-:Y:S02]  /*4630*/  FSEL R16, R16, RZ, P0 ;  /* 0x000000ff10107208 */ /* 0x000fe40000000000 */
[----:B------:R-:W-:Y:S02]  /*4640*/  @!P1 LEA.HI R2, R18, R18, RZ, 0x1 ;  /* 0x0000001212029211 */ /* 0x000fe400078f08ff */
[----:B------:R-:W-:Y:S02]  /*4650*/  FSEL R17, R17, RZ, P0 ;  /* 0x000000ff11117208 */ /* 0x000fe40000000000 */
[----:B------:R-:W-:-:S04]  /*4660*/  @!P1 SHF.R.S32.HI R2, RZ, 0x1, R2 ;  /* 0x00000001ff029819 */ /* 0x000fc80000011402 */
[----:B------:R-:W-:Y:S01]  /*4670*/  @!P1 IADD3 R3, PT, PT, R18, -R2, RZ ;  /* 0x8000000212039210 */ /* 0x000fe20007ffe0ff */
[----:B------:R-:W-:Y:S01]  /*4680*/  @!P1 IMAD R13, R2, 0x100000, R13 ;  /* 0x00100000020d9824 */ /* 0x000fe200078e020d */
[----:B------:R-:W-:Y:S02]  /*4690*/  @!P1 MOV R2, RZ ;  /* 0x000000ff00029202 */ /* 0x000fe40000000f00 */
[----:B------:R-:W-:-:S06]  /*46a0*/  @!P1 LEA R3, R3, 0x3ff00000, 0x14 ;  /* 0x3ff0000003039811 */ /* 0x000fcc00078ea0ff */
[----:B------:R-:W-:-:S11]  /*46b0*/  @!P1 DMUL R16, R12, R2 ;  /* 0x000000020c109228 */ /* 0x000fd60000000000 */
.L_x_104:
[----:B------:R-:W-:Y:S01]  /*46c0*/  DFMA R14, R14, R16, R16 ;  /* 0x000000100e0e722b */ /* 0x000fe20000000010 */
[----:B------:R-:W-:Y:S01]  /*46d0*/  IMAD.MOV.U32 R12, RZ, RZ, R30 ;  /* 0x000000ffff0c7224 */ /* 0x000fe200078e001e */
[----:B------:R-:W-:Y:S01]  /*46e0*/  DSETP.NEU.AND P0, PT, |R16|, +INF , PT ;  /* 0x7ff000001000742a */ /* 0x000fe20003f0d200 */
[----:B------:R-:W-:-:S07]  /*46f0*/  MOV R13, 0x0 ;  /* 0x00000000000d7802 */ /* 0x000fce0000000f00 */
[----:B------:R-:W-:Y:S02]  /*4700*/  FSEL R2, R16, R14, !P0 ;  /* 0x0000000e10027208 */ /* 0x000fe40004000000 */
[----:B------:R-:W-:Y:S01]  /*4710*/  FSEL R3, R17, R15, !P0 ;  /* 0x0000000f11037208 */ /* 0x000fe20004000000 */
[----:B------:R-:W-:Y:S06]  /*4720*/  RET.REL.NODEC R12 `(Softmax) ;  /* 0xffffffb80c347950 */ /* 0x000fec0003c3ffff */
.L_x_105:
[----:B------:R-:W-:-:S00]  /*4730*/  BRA `(.L_x_105) ;  /* 0xfffffffc00fc7947 */ /* 0x000fc0000383ffff */
[----:B------:R-:W-:-:S00]  /*4740*/  NOP ;  /* 0x0000000000007918 */ /* 0x000fc00000000000 */
        /* <DEDUP_REMOVED lines=11> */
.L_x_185:


//--------------------- .text.addBackCopy         --------------------------
	.section	.text.addBackCopy,"ax",@progbits
	.align	128
        .global         addBackCopy
        .type           addBackCopy,@function
        .size           addBackCopy,(.L_x_192 - addBackCopy)
        .other          addBackCopy,@"STO_CUDA_ENTRY STV_DEFAULT"
addBackCopy:
.text.addBackCopy:
[----:B------:R-:W-:Y:S01]  /*0000*/  LDC R1, c[0x0][0x37c] ;  /* 0x0000df00ff017b82 */ /* 0x000fe20000000800 */
[----:B------:R-:W0:Y:S07]  /*0010*/  S2R R5, SR_TID.X ;  /* 0x0000000000057919 */ /* 0x000e2e0000002100 */
[----:B------:R-:W0:Y:S01]  /*0020*/  S2UR UR4, SR_CTAID.X ;  /* 0x00000000000479c3 */ /* 0x000e220000002500 */
[----:B------:R-:W1:Y:S07]  /*0030*/  LDCU UR5, c[0x0][0x39c] ;  /* 0x00007380ff0577ac */ /* 0x000e6e0008000800 */
[----:B------:R-:W0:Y:S02]  /*0040*/  LDC R0, c[0x0][0x360] ;  /* 0x0000d800ff007b82 */ /* 0x000e240000000800 */
[----:B0-----:R-:W-:-:S05]  /*0050*/  IMAD R5, R0, UR4, R5 ;  /* 0x0000000400057c24 */ /* 0x001fca000f8e0205 */
[----:B-1----:R-:W-:-:S13]  /*0060*/  ISETP.GE.AND P0, PT, R5, UR5, PT ;  /* 0x0000000505007c0c */ /* 0x002fda000bf06270 */
[----:B------:R-:W-:Y:S05]  /*0070*/  @P0 EXIT ;  /* 0x000000000000094d */ /* 0x000fea0003800000 */
[----:B------:R-:W0:Y:S01]  /*0080*/  LDC.64 R2, c[0x0][0x390] ;  /* 0x0000e400ff027b82 */ /* 0x000e220000000a00 */
[----:B------:R-:W1:Y:S01]  /*0090*/  LDCU UR4, c[0x0][0x398] ;  /* 0x00007300ff0477ac */ /* 0x000e620008000800 */
[----:B0-----:R-:W-:Y:S01]  /*00a0*/  ISETP.GE.AND P0, PT, R3, 0x1, PT ;  /* 0x000000010300780c */ /* 0x001fe20003f06270 */
[----:B------:R-:W-:-:S04]  /*00b0*/  IMAD R2, R5, R2, RZ ;  /* 0x0000000205027224 */ /* 0x000fc800078e02ff */
[----:B-1----:R-:W-:-:S08]  /*00c0*/  IMAD R0, R3, UR4, R2 ;  /* 0x0000000403007c24 */ /* 0x002fd0000f8e0202 */
[----:B------:R-:W-:Y:S05]  /*00d0*/  @!P0 EXIT ;  /* 0x000000000000894d */ /* 0x000fea0003800000 */
[C---:B------:R-:W-:Y:S01]  /*00e0*/  ISETP.GE.U32.AND P1, PT, R3.reuse, 0x10, PT ;  /* 0x000000100300780c */ /* 0x040fe20003f26070 */
[----:B------:R-:W0:Y:S01]  /*00f0*/  LDCU.64 UR8, c[0x0][0x358] ;  /* 0x00006b00ff0877ac */ /* 0x000e220008000a00 */
[----:B------:R-:W-:Y:S01]  /*0100*/  LOP3.LUT R12, R3, 0xf, RZ, 0xc0, !PT ;  /* 0x0000000f030c7812 */ /* 0x000fe200078ec0ff */
[----:B------:R-:W-:-:S03]  /*0110*/  IMAD.MOV.U32 R2, RZ, RZ, RZ ;  /* 0x000000ffff027224 */ /* 0x000fc600078e00ff */
[----:B------:R-:W-:-:S07]  /*0120*/  ISETP.NE.AND P0, PT, R12, RZ, PT ;  /* 0x000000ff0c00720c */ /* 0x000fce0003f05270 */
[----:B------:R-:W-:Y:S06]  /*0130*/  @!P1 BRA `(.L_x_106) ;  /* 0x0000000000d09947 */ /* 0x000fec0003800000 */
[----:B------:R-:W1:Y:S01]  /*0140*/  LDCU.128 UR4, c[0x0][0x380] ;  /* 0x00007000ff0477ac */ /* 0x000e620008000c00 */
[----:B------:R-:W-:-:S05]  /*0150*/  LOP3.LUT R2, R3, 0x7ffffff0, RZ, 0xc0, !PT ;  /* 0x7ffffff003027812 */ /* 0x000fca00078ec0ff */
[----:B------:R-:W-:Y:S01]  /*0160*/  IMAD.MOV R8, RZ, RZ, -R2 ;  /* 0x000000ffff087224 */ /* 0x000fe200078e0a02 */
[----:B-1----:R-:W-:Y:S02]  /*0170*/  UIADD3 UR4, UP1, UPT, UR4, 0x20, URZ ;  /* 0x0000002004047890 */ /* 0x002fe4000ff3e0ff */
[----:B------:R-:W-:Y:S02]  /*0180*/  UIADD3 UR6, UP0, UPT, UR6, 0x20, URZ ;  /* 0x0000002006067890 */ /* 0x000fe4000ff1e0ff */
[----:B------:R-:W-:Y:S02]  /*0190*/  UIADD3.X UR5, UPT, UPT, URZ, UR5, URZ, UP1, !UPT ;  /* 0x00000005ff057290 */ /* 0x000fe40008ffe4ff */
[----:B------:R-:W-:Y:S01]  /*01a0*/  MOV R10, UR4 ;  /* 0x00000004000a7c02 */ /* 0x000fe20008000f00 */
[----:B------:R-:W-:-:S03]  /*01b0*/  UIADD3.X UR7, UPT, UPT, URZ, UR7, URZ, UP0, !UPT ;  /* 0x00000007ff077290 */ /* 0x000fc600087fe4ff */
[----:B------:R-:W-:-:S09]  /*01c0*/  IMAD.U32 R17, RZ, RZ, UR5 ;  /* 0x00000005ff117e24 */ /* 0x000fd2000f8e00ff */
.L_x_107:
[----:B------:R-:W-:Y:S01]  /*01d0*/  IMAD.MOV.U32 R4, RZ, RZ, R10 ;  /* 0x000000ffff047224 */ /* 0x000fe200078e000a */
[----:B------:R-:W-:-:S05]  /*01e0*/  MOV R5, R17 ;  /* 0x0000001100057202 */ /* 0x000fca0000000f00 */
[----:B0-----:R-:W2:Y:S01]  /*01f0*/  LDG.E R9, desc[UR8][R4.64+-0x20] ;  /* 0xffffe00804097981 */ /* 0x001ea2000c1e1900 */
[----:B------:R-:W-:Y:S02]  /*0200*/  IMAD.U32 R6, RZ, RZ, UR6 ;  /* 0x00000006ff067e24 */ /* 0x000fe4000f8e00ff */
[----:B------:R-:W-:Y:S02]  /*0210*/  IMAD.U32 R7, RZ, RZ, UR7 ;  /* 0x00000007ff077e24 */ /* 0x000fe4000f8e00ff */
[----:B------:R-:W-:-:S05]  /*0220*/  IMAD.WIDE R6, R0, 0x4, R6 ;  /* 0x0000000400067825 */ /* 0x000fca00078e0206 */
[----:B--2---:R0:W-:Y:S04]  /*0230*/  STG.E desc[UR8][R6.64+-0x20], R9 ;  /* 0xffffe00906007986 */ /* 0x0041e8000c101908 */
[----:B------:R-:W2:Y:S04]  /*0240*/  LDG.E R11, desc[UR8][R4.64+-0x1c] ;  /* 0xffffe408040b7981 */ /* 0x000ea8000c1e1900 */
[----:B--2---:R1:W-:Y:S04]  /*0250*/  STG.E desc[UR8][R6.64+-0x1c], R11 ;  /* 0xffffe40b06007986 */ /* 0x0043e8000c101908 */
[----:B------:R-:W2:Y:S04]  /*0260*/  LDG.E R13, desc[UR8][R4.64+-0x18] ;  /* 0xffffe808040d7981 */ /* 0x000ea8000c1e1900 */
[----:B--2---:R2:W-:Y:S04]  /*0270*/  STG.E desc[UR8][R6.64+-0x18], R13 ;  /* 0xffffe80d06007986 */ /* 0x0045e8000c101908 */
[----:B------:R-:W3:Y:S04]  /*0280*/  LDG.E R15, desc[UR8][R4.64+-0x14] ;  /* 0xffffec08040f7981 */ /* 0x000ee8000c1e1900 */
[----:B---3--:R3:W-:Y:S04]  /*0290*/  STG.E desc[UR8][R6.64+-0x14], R15 ;  /* 0xffffec0f06007986 */ /* 0x0087e8000c101908 */
[----:B------:R-:W4:Y:S04]  /*02a0*/  LDG.E R17, desc[UR8][R4.64+-0x10] ;  /* 0xfffff00804117981 */ /* 0x000f28000c1e1900 */
[----:B----4-:R4:W-:Y:S04]  /*02b0*/  STG.E desc[UR8][R6.64+-0x10], R17 ;  /* 0xfffff01106007986 */ /* 0x0109e8000c101908 */
[----:B------:R-:W5:Y:S04]  /*02c0*/  LDG.E R19, desc[UR8][R4.64+-0xc] ;  /* 0xfffff40804137981 */ /* 0x000f68000c1e1900 */
[----:B-----5:R5:W-:Y:S04]  /*02d0*/  STG.E desc[UR8][R6.64+-0xc], R19 ;  /* 0xfffff41306007986 */ /* 0x020be8000c101908 */
[----:B0-----:R-:W2:Y:S04]  /*02e0*/  LDG.E R9, desc[UR8][R4.64+-0x8] ;  /* 0xfffff80804097981 */ /* 0x001ea8000c1e1900 */
[----:B--2---:R0:W-:Y:S04]  /*02f0*/  STG.E desc[UR8][R6.64+-0x8], R9 ;  /* 0xfffff80906007986 */ /* 0x0041e8000c101908 */
[----:B-1----:R-:W2:Y:S04]  /*0300*/  LDG.E R11, desc[UR8][R4.64+-0x4] ;  /* 0xfffffc08040b7981 */ /* 0x002ea8000c1e1900 */
[----:B--2---:R1:W-:Y:S04]  /*0310*/  STG.E desc[UR8][R6.64+-0x4], R11 ;  /* 0xfffffc0b06007986 */ /* 0x0043e8000c101908 */
[----:B------:R-:W2:Y:S04]  /*0320*/  LDG.E R13, desc[UR8][R4.64] ;  /* 0x00000008040d7981 */ /* 0x000ea8000c1e1900 */
[----:B--2---:R2:W-:Y:S04]  /*0330*/  STG.E desc[UR8][R6.64], R13 ;  /* 0x0000000d06007986 */ /* 0x0045e8000c101908 */
[----:B---3--:R-:W3:Y:S04]  /*0340*/  LDG.E R15, desc[UR8][R4.64+0x4] ;  /* 0x00000408040f7981 */ /* 0x008ee8000c1e1900 */
[----:B---3--:R3:W-:Y:S04]  /*0350*/  STG.E desc[UR8][R6.64+0x4], R15 ;  /* 0x0000040f06007986 */ /* 0x0087e8000c101908 */
[----:B----4-:R-:W4:Y:S04]  /*0360*/  LDG.E R17, desc[UR8][R4.64+0x8] ;  /* 0x0000080804117981 */ /* 0x010f28000c1e1900 */
[----:B----4-:R4:W-:Y:S04]  /*0370*/  STG.E desc[UR8][R6.64+0x8], R17 ;  /* 0x0000081106007986 */ /* 0x0109e8000c101908 */
[----:B-----5:R-:W5:Y:S04]  /*0380*/  LDG.E R19, desc[UR8][R4.64+0xc] ;  /* 0x00000c0804137981 */ /* 0x020f68000c1e1900 */
[----:B-----5:R1:W-:Y:S04]  /*0390*/  STG.E desc[UR8][R6.64+0xc], R19 ;  /* 0x00000c1306007986 */ /* 0x0203e8000c101908 */
[----:B0-----:R-:W5:Y:S04]  /*03a0*/  LDG.E R9, desc[UR8][R4.64+0x10] ;  /* 0x0000100804097981 */ /* 0x001f68000c1e1900 */
[----:B-----5:R0:W-:Y:S04]  /*03b0*/  STG.E desc[UR8][R6.64+0x10], R9 ;  /* 0x0000100906007986 */ /* 0x0201e8000c101908 */
[----:B-1----:R-:W5:Y:S04]  /*03c0*/  LDG.E R11, desc[UR8][R4.64+0x14] ;  /* 0x00001408040b7981 */ /* 0x002f68000c1e1900 */
[----:B-----5:R0:W-:Y:S04]  /*03d0*/  STG.E desc[UR8][R6.64+0x14], R11 ;  /* 0x0000140b06007986 */ /* 0x0201e8000c101908 */
[----:B--2---:R-:W2:Y:S01]  /*03e0*/  LDG.E R13, desc[UR8][R4.64+0x18] ;  /* 0x00001808040d7981 */ /* 0x004ea2000c1e1900 */
[----:B------:R-:W-:-:S04]  /*03f0*/  IADD3 R8, PT, PT, R8, 0x10, RZ ;  /* 0x0000001008087810 */ /* 0x000fc80007ffe0ff */
[----:B------:R-:W-:Y:S01]  /*0400*/  ISETP.NE.AND P1, PT, R8, RZ, PT ;  /* 0x000000ff0800720c */ /* 0x000fe20003f25270 */
[----:B--2---:R0:W-:Y:S04]  /*0410*/  STG.E desc[UR8][R6.64+0x18], R13 ;  /* 0x0000180d06007986 */ /* 0x0041e8000c101908 */
[----:B---3--:R-:W2:Y:S01]  /*0420*/  LDG.E R15, desc[UR8][R4.64+0x1c] ;  /* 0x00001c08040f7981 */ /* 0x008ea2000c1e1900 */
[----:B------:R-:W-:Y:S01]  /*0430*/  IADD3 R10, P2, PT, R4, 0x40, RZ ;  /* 0x00000040040a7810 */ /* 0x000fe20007f5e0ff */
[----:B------:R-:W-:-:S04]  /*0440*/  VIADD R0, R0, 0x10 ;  /* 0x0000001000007836 */ /* 0x000fc80000000000 */
[----:B----4-:R-:W-:Y:S01]  /*0450*/  IMAD.X R17, RZ, RZ, R5, P2 ;  /* 0x000000ffff117224 */ /* 0x010fe200010e0605 */
[----:B--2---:R0:W-:Y:S01]  /*0460*/  STG.E desc[UR8][R6.64+0x1c], R15 ;  /* 0x00001c0f06007986 */ /* 0x0041e2000c101908 */
[----:B------:R-:W-:Y:S06]  /*0470*/  @P1 BRA `(.L_x_107) ;  /* 0xfffffffc00541947 */ /* 0x000fec000383ffff */
.L_x_106:
[----:B0-----:R-:W-:Y:S05]  /*0480*/  @!P0 EXIT ;  /* 0x000000000000894d */ /* 0x001fea0003800000 */
[----:B------:R-:W-:Y:S02]  /*0490*/  ISETP.GE.U32.AND P0, PT, R12, 0x8, PT ;  /* 0x000000080c00780c */ /* 0x000fe40003f06070 */
[----:B------:R-:W-:-:S04]  /*04a0*/  LOP3.LUT R10, R3, 0x7, RZ, 0xc0, !PT ;  /* 0x00000007030a7812 */ /* 0x000fc800078ec0ff */
[----:B------:R-:W-:-:S07]  /*04b0*/  ISETP.NE.AND P1, PT, R10, RZ, PT ;  /* 0x000000ff0a00720c */ /* 0x000fce0003f25270 */
[----:B------:R-:W-:Y:S06]  /*04c0*/  @!P0 BRA `(.L_x_108) ;  /* 0x0000000000588947 */ /* 0x000fec0003800000 */
[----:B------:R-:W0:Y:S08]  /*04d0*/  LDC.64 R4, c[0x0][0x380] ;  /* 0x0000e000ff047b82 */ /* 0x000e300000000a00 */
[----:B------:R-:W1:Y:S01]  /*04e0*/  LDC.64 R6, c[0x0][0x388] ;  /* 0x0000e200ff067b82 */ /* 0x000e620000000a00 */
[----:B0-----:R-:W-:-:S05]  /*04f0*/  IMAD.WIDE.U32 R4, R2, 0x4, R4 ;  /* 0x0000000402047825 */ /* 0x001fca00078e0004 */
[----:B------:R-:W2:Y:S01]  /*0500*/  LDG.E R9, desc[UR8][R4.64] ;  /* 0x0000000804097981 */ /* 0x000ea2000c1e1900 */
[----:B-1----:R-:W-:-:S05]  /*0510*/  IMAD.WIDE R6, R0, 0x4, R6 ;  /* 0x0000000400067825 */ /* 0x002fca00078e0206 */
[----:B--2---:R0:W-:Y:S04]  /*0520*/  STG.E desc[UR8][R6.64], R9 ;  /* 0x0000000906007986 */ /* 0x0041e8000c101908 */
[----:B------:R-:W2:Y:S04]  /*0530*/  LDG.E R11, desc[UR8][R4.64+0x4] ;  /* 0x00000408040b7981 */ /* 0x000ea8000c1e1900 */
[----:B--2---:R1:W-:Y:S04]  /*0540*/  STG.E desc[UR8][R6.64+0x4], R11 ;  /* 0x0000040b06007986 */ /* 0x0043e8000c101908 */
[----:B------:R-:W2:Y:S04]  /*0550*/  LDG.E R13, desc[UR8][R4.64+0x8] ;  /* 0x00000808040d7981 */ /* 0x000ea8000c1e1900 */
[----:B--2---:R2:W-:Y:S04]  /*0560*/  STG.E desc[UR8][R6.64+0x8], R13 ;  /* 0x0000080d06007986 */ /* 0x0045e8000c101908 */
[----:B------:R-:W3:Y:S04]  /*0570*/  LDG.E R15, desc[UR8][R4.64+0xc] ;  /* 0x00000c08040f7981 */ /* 0x000ee8000c1e1900 */
[----:B---3--:R2:W-:Y:S04]  /*0580*/  STG.E desc[UR8][R6.64+0xc], R15 ;  /* 0x00000c0f06007986 */ /* 0x0085e8000c101908 */
[----:B------:R-:W3:Y:S04]  /*0590*/  LDG.E R17, desc[UR8][R4.64+0x10] ;  /* 0x0000100804117981 */ /* 0x000ee8000c1e1900 */
[----:B---3--:R2:W-:Y:S04]  /*05a0*/  STG.E desc[UR8][R6.64+0x10], R17 ;  /* 0x0000101106007986 */ /* 0x0085e8000c101908 */
[----:B------:R-:W3:Y:S04]  /*05b0*/  LDG.E R19, desc[UR8][R4.64+0x14] ;  /* 0x0000140804137981 */ /* 0x000ee8000c1e1900 */
[----:B---3--:R2:W-:Y:S04]  /*05c0*/  STG.E desc[UR8][R6.64+0x14], R19 ;  /* 0x0000141306007986 */ /* 0x0085e8000c101908 */
[----:B0-----:R-:W3:Y:S04]  /*05d0*/  LDG.E R9, desc[UR8][R4.64+0x18] ;  /* 0x0000180804097981 */ /* 0x001ee8000c1e1900 */
[----:B---3--:R2:W-:Y:S04]  /*05e0*/  STG.E desc[UR8][R6.64+0x18], R9 ;  /* 0x0000180906007986 */ /* 0x0085e8000c101908 */
[----:B-1----:R-:W3:Y:S01]  /*05f0*/  LDG.E R11, desc[UR8][R4.64+0x1c] ;  /* 0x00001c08040b7981 */ /* 0x002ee2000c1e1900 */
[----:B------:R-:W-:Y:S01]  /*0600*/  IADD3 R2, PT, PT, R2, 0x8, RZ ;  /* 0x0000000802027810 */ /* 0x000fe20007ffe0ff */
[----:B------:R-:W-:-:S02]  /*0610*/  VIADD R0, R0, 0x8 ;  /* 0x0000000800007836 */ /* 0x000fc40000000000 */
[----:B---3--:R2:W-:Y:S05]  /*0620*/  STG.E desc[UR8][R6.64+0x1c], R11 ;  /* 0x00001c0b06007986 */ /* 0x0085ea000c101908 */
.L_x_108:
[----:B------:R-:W-:Y:S05]  /*0630*/  @!P1 EXIT ;  /* 0x000000000000994d */ /* 0x000fea0003800000 */
[----:B------:R-:W-:Y:S02]  /*0640*/  ISETP.GE.U32.AND P0, PT, R10, 0x4, PT ;  /* 0x000000040a00780c */ /* 0x000fe40003f06070 */
[----:B------:R-:W-:-:S04]  /*0650*/  LOP3.LUT R8, R3, 0x3, RZ, 0xc0, !PT ;  /* 0x0000000303087812 */ /* 0x000fc800078ec0ff */
[----:B------:R-:W-:-:S07]  /*0660*/  ISETP.NE.AND P1, PT, R8, RZ, PT ;  /* 0x000000ff0800720c */ /* 0x000fce0003f25270 */
[----:B------:R-:W-:Y:S06]  /*0670*/  @!P0 BRA `(.L_x_109) ;  /* 0x0000000000388947 */ /* 0x000fec0003800000 */
[----:B------:R-:W0:Y:S08]  /*0680*/  LDC.64 R4, c[0x0][0x380] ;  /* 0x0000e000ff047b82 */ /* 0x000e300000000a00 */
[----:B--2---:R-:W1:Y:S01]  /*0690*/  LDC.64 R6, c[0x0][0x388] ;  /* 0x0000e200ff067b82 */ /* 0x004e620000000a00 */
        /* <DEDUP_REMOVED lines=8> */
[----:B------:R-:W2:Y:S01]  /*0720*/  LDG.E R13, desc[UR8][R4.64+0xc] ;  /* 0x00000c08040d7981 */ /* 0x000ea2000c1e1900 */
[----:B------:R-:W-:Y:S01]  /*0730*/  IADD3 R2, PT, PT, R2, 0x4, RZ ;  /* 0x0000000402027810 */ /* 0x000fe20007ffe0ff */
[----:B------:R-:W-:-:S02]  /*0740*/  VIADD R0, R0, 0x4 ;  /* 0x0000000400007836 */ /* 0x000fc40000000000 */
[----:B--2---:R0:W-:Y:S05]  /*0750*/  STG.E desc[UR8][R6.64+0xc], R13 ;  /* 0x00000c0d06007986 */ /* 0x0041ea000c101908 */
.L_x_109:
[----:B------:R-:W-:Y:S05]  /*0760*/  @!P1 EXIT ;  /* 0x000000000000994d */ /* 0x000fea0003800000 */
[----:B------:R-:W1:Y:S01]  /*0770*/  LDC.64 R4, c[0x0][0x380] ;  /* 0x0000e000ff047b82 */ /* 0x000e620000000a00 */
[----:B------:R-:W-:-:S07]  /*0780*/  IADD3 R8, PT, PT, -R8, RZ, RZ ;  /* 0x000000ff08087210 */ /* 0x000fce0007ffe1ff */
[----:B0-2---:R-:W0:Y:S01]  /*0790*/  LDC.64 R6, c[0x0][0x388] ;  /* 0x0000e200ff067b82 */ /* 0x005e220000000a00 */
[----:B-1----:R-:W-:-:S04]  /*07a0*/  IMAD.WIDE.U32 R2, R2, 0x4, R4 ;  /* 0x0000000402027825 */ /* 0x002fc800078e0004 */
[----:B------:R-:W-:Y:S01]  /*07b0*/  IMAD.MOV.U32 R9, RZ, RZ, R3 ;  /* 0x000000ffff097224 */ /* 0x000fe200078e0003 */
[----:B------:R-:W-:-:S07]  /*07c0*/  MOV R4, R2 ;  /* 0x0000000200047202 */ /* 0x000fce0000000f00 */
.L_x_110:
[----:B-1----:R-:W-:-:S06]  /*07d0*/  IMAD.MOV.U32 R5, RZ, RZ, R9 ;  /* 0x000000ffff057224 */ /* 0x002fcc00078e0009 */
[----:B------:R1:W2:Y:S01]  /*07e0*/  LDG.E R5, desc[UR8][R4.64] ;  /* 0x0000000804057981 */ /* 0x0002a2000c1e1900 */
[----:B------:R-:W-:Y:S01]  /*07f0*/  IADD3 R8, PT, PT, R8, 0x1, RZ ;  /* 0x0000000108087810 */ /* 0x000fe20007ffe0ff */
[----:B0-----:R-:W-:-:S03]  /*0800*/  IMAD.WIDE R2, R0, 0x4, R6 ;  /* 0x0000000400027825 */ /* 0x001fc600078e0206 */
[----:B------:R-:W-:Y:S01]  /*0810*/  ISETP.NE.AND P0, PT, R8, RZ, PT ;  /* 0x000000ff0800720c */ /* 0x000fe20003f05270 */
[----:B------:R-:W-:Y:S01]  /*0820*/  VIADD R0, R0, 0x1 ;  /* 0x0000000100007836 */ /* 0x000fe20000000000 */
[----:B-1----:R-:W-:-:S04]  /*0830*/  IADD3 R4, P1, PT, R4, 0x4, RZ ;  /* 0x0000000404047810 */ /* 0x002fc80007f3e0ff */
[----:B------:R-:W-:Y:S01]  /*0840*/  IADD3.X R9, PT, PT, RZ, R9, RZ, P1, !PT ;  /* 0x00000009ff097210 */ /* 0x000fe20000ffe4ff */
[----:B--2---:R1:W-:Y:S06]  /*0850*/  STG.E desc[UR8][R2.64], R5 ;  /* 0x0000000502007986 */ /* 0x0043ec000c101908 */
[----:B------:R-:W-:Y:S05]  /*0860*/  @P0 BRA `(.L_x_110) ;  /* 0xfffffffc00d80947 */ /* 0x000fea000383ffff */
[----:B------:R-:W-:Y:S05]  /*0870*/  EXIT ;  /* 0x000000000000794d */ /* 0x000fea0003800000 */
.L_x_111:
        /* <DEDUP_REMOVED lines=16> */
.L_x_192:


//--------------------- .text.addCopy             --------------------------
	.section	.text.addCopy,"ax",@progbits
	.align	128
        .global         addCopy
        .type           addCopy,@function
        .size           addCopy,(.L_x_193 - addCopy)
        .other          addCopy,@"STO_CUDA_ENTRY STV_DEFAULT"
addCopy:
.text.addCopy:
        /* <DEDUP_REMOVED lines=29> */
.L_x_113:
        /* <DEDUP_REMOVED lines=43> */
.L_x_112:
        /* <DEDUP_REMOVED lines=27> */
.L_x_114:
[----:B------:R-:W-:Y:S05]  /*0630*/  @!P1 EXIT ;  /* 0x000000000000994d */ /* 0x000fea0003800000 */
[----:B------:R-:W-:Y:S02]  /*0640*/  ISETP.GE.U32.AND P0, PT, R10, 0x4, PT ;  /* 0x000000040a00780c */ /* 0x000fe40003f06070 */
[----:B--2---:R-:W-:-:S04]  /*0650*/  LOP3.LUT R8, R4, 0x3, RZ, 0xc0, !PT ;  /* 0x0000000304087812 */ /* 0x004fc800078ec0ff */
        /* <DEDUP_REMOVED lines=16> */
.L_x_115:
[----:B------:R-:W-:Y:S05]  /*0760*/  @!P1 EXIT ;  /* 0x000000000000994d */ /* 0x000fea0003800000 */
[----:B------:R-:W1:Y:S01]  /*0770*/  LDC.64 R4, c[0x0][0x380] ;  /* 0x0000e000ff047b82 */ /* 0x000e620000000a00 */
[----:B------:R-:W-:-:S07]  /*0780*/  IADD3 R8, PT, PT, -R8, RZ, RZ ;  /* 0x000000ff08087210 */ /* 0x000fce0007ffe1ff */
[----:B0-----:R-:W0:Y:S01]  /*0790*/  LDC.64 R6, c[0x0][0x388] ;  /* 0x0000e200ff067b82 */ /* 0x001e220000000a00 */
[----:B-1----:R-:W-:-:S04]  /*07a0*/  IMAD.WIDE.U32 R2, R2, 0x4, R4 ;  /* 0x0000000402027825 */ /* 0x002fc800078e0004 */
[----:B------:R-:W-:Y:S01]  /*07b0*/  IMAD.MOV.U32 R9, RZ, RZ, R3 ;  /* 0x000000ffff097224 */ /* 0x000fe200078e0003 */
[----:B------:R-:W-:-:S07]  /*07c0*/  MOV R4, R2 ;  /* 0x0000000200047202 */ /* 0x000fce0000000f00 */
.L_x_116:
        /* <DEDUP_REMOVED lines=11> */
.L_x_117:
        /* <DEDUP_REMOVED lines=16> */
.L_x_193:


//--------------------- .text.MatAdd              --------------------------
	.section	.text.MatAdd,"ax",@progbits
	.align	128
        .global         MatAdd
        .type           MatAdd,@function
        .size           MatAdd,(.L_x_194 - MatAdd)
        .other          MatAdd,@"STO_CUDA_ENTRY STV_DEFAULT"
MatAdd:
.text.MatAdd:
        /* <DEDUP_REMOVED lines=9> */
[----:B------:R-:W1:Y:S07]  /*0090*/  LDCU.64 UR4, c[0x0][0x358] ;  /* 0x00006b00ff0477ac */ /* 0x000e6e0008000a00 */
[----:B------:R-:W2:Y:S01]  /*00a0*/  LDC.64 R4, c[0x0][0x380] ;  /* 0x0000e000ff047b82 */ /* 0x000ea20000000a00 */
[----:B0-----:R-:W-:-:S06]  /*00b0*/  IMAD.WIDE R2, R7, 0x4, R2 ;  /* 0x0000000407027825 */ /* 0x001fcc00078e0202 */
[----:B-1----:R-:W3:Y:S01]  /*00c0*/  LDG.E.CONSTANT R2, desc[UR4][R2.64] ;  /* 0x0000000402027981 */ /* 0x002ee2000c1e9900 */
[----:B--2---:R-:W-:-:S05]  /*00d0*/  IMAD.WIDE R4, R7, 0x4, R4 ;  /* 0x0000000407047825 */ /* 0x004fca00078e0204 */
[----:B------:R-:W3:Y:S02]  /*00e0*/  LDG.E R7, desc[UR4][R4.64] ;  /* 0x0000000404077981 */ /* 0x000ee4000c1e1900 */
[----:B---3--:R-:W-:-:S05]  /*00f0*/  FADD R7, R2, R7 ;  /* 0x0000000702077221 */ /* 0x008fca0000000000 */
[----:B------:R-:W-:Y:S01]  /*0100*/  STG.E desc[UR4][R4.64], R7 ;  /* 0x0000000704007986 */ /* 0x000fe2000c101904 */
[----:B------:R-:W-:Y:S05]  /*0110*/  EXIT ;  /* 0x000000000000794d */ /* 0x000fea0003800000 */
.L_x_118:
        /* <DEDUP_REMOVED lines=14> */
.L_x_194:


//--------------------- .text.derSoftmax          --------------------------
	.section	.text.derSoftmax,"ax",@progbits
	.align	128
        .global         derSoftmax
        .type           derSoftmax,@function
        .size           derSoftmax,(.L_x_195 - derSoftmax)
        .other          derSoftmax,@"STO_CUDA_ENTRY STV_DEFAULT"
derSoftmax:
.text.derSoftmax:
        /* <DEDUP_REMOVED lines=8> */
[----:B------:R-:W0:Y:S02]  /*0080*/  LDC R3, c[0x0][0x390] ;  /* 0x0000e400ff037b82 */ /* 0x000e240000000800 */
[----:B0-----:R-:W-:-:S13]  /*0090*/  ISETP.GE.AND P0, PT, R3, 0x1, PT ;  /* 0x000000010300780c */ /* 0x001fda0003f06270 */
[----:B------:R-:W-:Y:S05]  /*00a0*/  @!P0 EXIT ;  /* 0x000000000000894d */ /* 0x000fea0003800000 */
[----:B------:R-:W-:Y:S01]  /*00b0*/  IMAD R14, R14, R3, RZ ;  /* 0x000000030e0e7224 */ /* 0x000fe200078e02ff */
[C---:B------:R-:W-:Y:S01]  /*00c0*/  LOP3.LUT R20, R3.reuse, 0x7, RZ, 0xc0, !PT ;  /* 0x0000000703147812 */ /* 0x040fe200078ec0ff */
[----:B------:R-:W0:Y:S01]  /*00d0*/  LDCU.64 UR6, c[0x0][0x358] ;  /* 0x00006b00ff0677ac */ /* 0x000e220008000a00 */
[C---:B------:R-:W-:Y:S02]  /*00e0*/  LOP3.LUT R19, R3.reuse, 0x3, RZ, 0xc0, !PT ;  /* 0x0000000303137812 */ /* 0x040fe400078ec0ff */
[----:B------:R-:W-:Y:S01]  /*00f0*/  LOP3.LUT R12, R3, 0x7ffffff8, RZ, 0xc0, !PT ;  /* 0x7ffffff8030c7812 */ /* 0x000fe200078ec0ff */
[----:B------:R-:W-:Y:S01]  /*0100*/  UMOV UR4, URZ ;  /* 0x000000ff00047c82 */ /* 0x000fe20008000000 */
[----:B------:R-:W-:-:S07]  /*0110*/  MOV R13, R14 ;  /* 0x0000000e000d7202 */ /* 0x000fce0000000f00 */
.L_x_124:
[----:B-1----:R-:W1:Y:S01]  /*0120*/  LDCU UR5, c[0x0][0x390] ;  /* 0x00007200ff0577ac */ /* 0x002e620008000800 */
[----:B------:R-:W-:Y:S01]  /*0130*/  HFMA2 R8, -RZ, RZ, 0, 0 ;  /* 0x00000000ff087431 */ /* 0x000fe200000001ff */
[----:B------:R-:W-:Y:S01]  /*0140*/  SHF.R.S32.HI R0, RZ, 0x1f, R13 ;  /* 0x0000001fff007819 */ /* 0x000fe2000001140d */
[----:B------:R-:W2:Y:S01]  /*0150*/  LDCU.64 UR8, c[0x0][0x380] ;  /* 0x00007000ff0877ac */ /* 0x000ea20008000a00 */
[----:B------:R-:W-:Y:S02]  /*0160*/  MOV R16, RZ ;  /* 0x000000ff00107202 */ /* 0x000fe40000000f00 */
[----:B------:R-:W-:Y:S01]  /*0170*/  MOV R15, R14 ;  /* 0x0000000e000f7202 */ /* 0x000fe20000000f00 */
[----:B-1----:R-:W-:Y:S01]  /*0180*/  UISETP.GE.U32.AND UP0, UPT, UR5, 0x8, UPT ;  /* 0x000000080500788c */ /* 0x002fe2000bf06070 */
[----:B--2---:R-:W-:Y:S02]  /*0190*/  MOV R10, UR8 ;  /* 0x00000008000a7c02 */ /* 0x004fe40008000f00 */
[----:B------:R-:W-:-:S03]  /*01a0*/  MOV R11, UR9 ;  /* 0x00000009000b7c02 */ /* 0x000fc60008000f00 */
[----:B------:R-:W-:-:S03]  /*01b0*/  IMAD.WIDE R2, R13, 0x4, R10 ;  /* 0x000000040d027825 */ /* 0x000fc600078e020a */
[----:B------:R-:W-:Y:S05]  /*01c0*/  BRA.U !UP0, `(.L_x_119) ;  /* 0x0000000508347547 */ /* 0x000fea000b800000 */
[----:B0-----:R0:W5:Y:S01]  /*01d0*/  LDG.E.CONSTANT R18, desc[UR6][R2.64] ;  /* 0x0000000602127981 */ /* 0x001162000c1e9900 */
[----:B------:R-:W1:Y:S01]  /*01e0*/  LDC.64 R4, c[0x0][0x388] ;  /* 0x0000e200ff047b82 */ /* 0x000e620000000a00 */
[----:B------:R-:W-:Y:S02]  /*01f0*/  CS2R R16, SRZ ;  /* 0x0000000000107805 */ /* 0x000fe4000001ff00 */
[----:B------:R-:W-:Y:S01]  /*0200*/  MOV R15, R14 ;  /* 0x0000000e000f7202 */ /* 0x000fe20000000f00 */
[----:B------:R-:W-:-:S04]  /*0210*/  UIADD3 UR5, UPT, UPT, -UR4, URZ, URZ ;  /* 0x000000ff04057290 */ /* 0x000fc8000fffe1ff */
[----:B------:R-:W2:Y:S08]  /*0220*/  LDC.64 R10, c[0x0][0x380] ;  /* 0x0000e000ff0a7b82 */ /* 0x000eb00000000a00 */
.L_x_120:
[----:B------:R-:W-:Y:S01]  /*0230*/  ISETP.NE.AND P0, PT, RZ, UR5, PT ;  /* 0x00000005ff007c0c */ /* 0x000fe2000bf05270 */
[----:B--2---:R-:W-:Y:S01]  /*0240*/  IMAD.WIDE R6, R15, 0x4, R10 ;  /* 0x000000040f067825 */ /* 0x004fe200078e020a */
[----:B------:R-:W-:-:S04]  /*0250*/  IADD3 R8, PT, PT, R17, 0x1, RZ ;  /* 0x0000000111087810 */ /* 0x000fc80007ffe0ff */
[----:B------:R-:W-:Y:S01]  /*0260*/  ISETP.NE.AND P1, PT, R8, UR4, PT ;  /* 0x0000000408007c0c */ /* 0x000fe2000bf25270 */
[----:B-1----:R-:W-:-:S05]  /*0270*/  IMAD.WIDE R8, R15, 0x4, R4 ;  /* 0x000000040f087825 */ /* 0x002fca00078e0204 */
[----:B------:R-:W2:Y:S04]  /*0280*/  LDG.E.CONSTANT R27, desc[UR6][R8.64] ;  /* 0x00000006081b7981 */ /* 0x000ea8000c1e9900 */
[----:B------:R-:W3:Y:S04]  /*0290*/  @P0 LDG.E.CONSTANT R23, desc[UR6][R6.64] ;  /* 0x0000000606170981 */ /* 0x000ee8000c1e9900 */
[----:B------:R-:W4:Y:S04]  /*02a0*/  @P1 LDG.E.CONSTANT R22, desc[UR6][R6.64+0x4] ;  /* 0x0000040606161981 */ /* 0x000f28000c1e9900 */
[----:B------:R-:W4:Y:S01]  /*02b0*/  LDG.E.CONSTANT R21, desc[UR6][R8.64+0x4] ;  /* 0x0000040608157981 */ /* 0x000f22000c1e9900 */
[----:B-----5:R-:W-:-:S03]  /*02c0*/  @!P0 FADD R25, -R18, 1 ;  /* 0x3f80000012198421 */ /* 0x020fc60000000100 */
[----:B------:R-:W4:Y:S01]  /*02d0*/  LDG.E.CONSTANT R26, desc[UR6][R8.64+0x1c] ;  /* 0x00001c06081a7981 */ /* 0x000f22000c1e9900 */
[C---:B---3--:R-:W-:Y:S01]  /*02e0*/  @P0 FMUL R23, R18.reuse, -R23 ;  /* 0x8000001712170220 */ /* 0x048fe20000400000 */
[----:B------:R-:W-:Y:S02]  /*02f0*/  @!P0 FMUL R23, R18, R25 ;  /* 0x0000001912178220 */ /* 0x000fe40000400000 */
[----:B------:R-:W3:Y:S02]  /*0300*/  LDG.E.CONSTANT R25, desc[UR6][R8.64+0x8] ;  /* 0x0000080608197981 */ /* 0x000ee4000c1e9900 */
[----:B--2---:R-:W-:Y:S01]  /*0310*/  FFMA R27, R27, R23, R16 ;  /* 0x000000171b1b7223 */ /* 0x004fe20000000010 */
[----:B------:R-:W-:Y:S01]  /*0320*/  IADD3 R16, PT, PT, R17, 0x2, RZ ;  /* 0x0000000211107810 */ /* 0x000fe20007ffe0ff */
[----:B----4-:R-:W-:-:S03]  /*0330*/  @P1 FADD R23, -R22, -RZ ;  /* 0x800000ff16171221 */ /* 0x010fc60000000100 */
[----:B------:R-:W-:Y:S01]  /*0340*/  ISETP.NE.AND P2, PT, R16, UR4, PT ;  /* 0x0000000410007c0c */ /* 0x000fe2000bf45270 */
[----:B------:R-:W-:-:S04]  /*0350*/  @!P1 FADD R23, -R18, 1 ;  /* 0x3f80000012179421 */ /* 0x000fc80000000100 */
[----:B------:R-:W-:-:S04]  /*0360*/  FMUL R16, R23, R18 ;  /* 0x0000001217107220 */ /* 0x000fc80000400000 */
[----:B------:R-:W-:Y:S01]  /*0370*/  FFMA R21, R16, R21, R27 ;  /* 0x0000001510157223 */ /* 0x000fe2000000001b */
[----:B------:R-:W-:-:S03]  /*0380*/  IADD3 R16, PT, PT, R17, 0x3, RZ ;  /* 0x0000000311107810 */ /* 0x000fc60007ffe0ff */
[----:B------:R-:W2:Y:S01]  /*0390*/  @P2 LDG.E.CONSTANT R23, desc[UR6][R6.64+0x8] ;  /* 0x0000080606172981 */ /* 0x000ea2000c1e9900 */
[----:B------:R-:W-:-:S03]  /*03a0*/  ISETP.NE.AND P0, PT, R16, UR4, PT ;  /* 0x0000000410007c0c */ /* 0x000fc6000bf05270 */
[----:B------:R-:W4:Y:S10]  /*03b0*/  LDG.E.CONSTANT R16, desc[UR6][R8.64+0xc] ;  /* 0x00000c0608107981 */ /* 0x000f34000c1e9900 */
[----:B------:R-:W4:Y:S01]  /*03c0*/  @P0 LDG.E.CONSTANT R22, desc[UR6][R6.64+0xc] ;  /* 0x00000c0606160981 */ /* 0x000f22000c1e9900 */
[----:B--2---:R-:W-:Y:S01]  /*03d0*/  @P2 FADD R23, -R23, -RZ ;  /* 0x800000ff17172221 */ /* 0x004fe20000000100 */
[----:B------:R-:W-:-:S04]  /*03e0*/  @!P2 FADD R23, -R18, 1 ;  /* 0x3f8000001217a421 */ /* 0x000fc80000000100 */
[----:B------:R-:W-:-:S04]  /*03f0*/  FMUL R24, R23, R18 ;  /* 0x0000001217187220 */ /* 0x000fc80000400000 */
[----:B---3--:R-:W-:Y:S01]  /*0400*/  FFMA R24, R24, R25, R21 ;  /* 0x0000001918187223 */ /* 0x008fe20000000015 */
[----:B------:R-:W-:-:S04]  /*0410*/  IADD3 R21, PT, PT, R17, 0x4, RZ ;  /* 0x0000000411157810 */ /* 0x000fc80007ffe0ff */
[----:B------:R-:W-:Y:S01]  /*0420*/  ISETP.NE.AND P1, PT, R21, UR4, PT ;  /* 0x0000000415007c0c */ /* 0x000fe2000bf25270 */
[----:B----4-:R-:W-:Y:S01]  /*0430*/  @P0 FADD R21, -R22, -RZ ;  /* 0x800000ff16150221 */ /* 0x010fe20000000100 */
[----:B------:R-:W-:-:S04]  /*0440*/  @!P0 FADD R21, -R18, 1 ;  /* 0x3f80000012158421 */ /* 0x000fc80000000100 */
[----:B------:R-:W-:-:S04]  /*0450*/  FMUL R21, R21, R18 ;  /* 0x0000001215157220 */ /* 0x000fc80000400000 */
[----:B------:R-:W-:Y:S01]  /*0460*/  FFMA R16, R21, R16, R24 ;  /* 0x0000001015107223 */ /* 0x000fe20000000018 */
[----:B------:R-:W-:Y:S01]  /*0470*/  IADD3 R21, PT, PT, R17, 0x5, RZ ;  /* 0x0000000511157810 */ /* 0x000fe20007ffe0ff */
[----:B------:R-:W2:Y:S04]  /*0480*/  LDG.E.CONSTANT R24, desc[UR6][R8.64+0x10] ;  /* 0x0000100608187981 */ /* 0x000ea8000c1e9900 */
[----:B------:R-:W3:Y:S01]  /*0490*/  @P1 LDG.E.CONSTANT R23, desc[UR6][R6.64+0x10] ;  /* 0x0000100606171981 */ /* 0x000ee2000c1e9900 */
[----:B------:R-:W-:-:S03]  /*04a0*/  ISETP.NE.AND P0, PT, R21, UR4, PT ;  /* 0x0000000415007c0c */ /* 0x000fc6000bf05270 */
[----:B------:R-:W4:Y:S10]  /*04b0*/  LDG.E.CONSTANT R21, desc[UR6][R8.64+0x14] ;  /* 0x0000140608157981 */ /* 0x000f34000c1e9900 */
[----:B------:R-:W4:Y:S01]  /*04c0*/  @P0 LDG.E.CONSTANT R22, desc[UR6][R6.64+0x14] ;  /* 0x0000140606160981 */ /* 0x000f22000c1e9900 */
[----:B---3--:R-:W-:Y:S01]  /*04d0*/  @P1 FADD R23, -R23, -RZ ;  /* 0x800000ff17171221 */ /* 0x008fe20000000100 */
[----:B------:R-:W-:-:S04]  /*04e0*/  @!P1 FADD R23, -R18, 1 ;  /* 0x3f80000012179421 */ /* 0x000fc80000000100 */
[----:B------:R-:W-:-:S04]  /*04f0*/  FMUL R23, R23, R18 ;  /* 0x0000001217177220 */ /* 0x000fc80000400000 */
[----:B--2---:R-:W-:Y:S01]  /*0500*/  FFMA R25, R23, R24, R16 ;  /* 0x0000001817197223 */ /* 0x004fe20000000010 */
[----:B------:R-:W-:-:S04]  /*0510*/  IADD3 R16, PT, PT, R17, 0x6, RZ ;  /* 0x0000000611107810 */ /* 0x000fc80007ffe0ff */
[----:B------:R-:W-:Y:S02]  /*0520*/  ISETP.NE.AND P1, PT, R16, UR4, PT ;  /* 0x0000000410007c0c */ /* 0x000fe4000bf25270 */
[----:B------:R-:W-:Y:S01]  /*0530*/  IADD3 R16, PT, PT, R17, 0x7, RZ ;  /* 0x0000000711107810 */ /* 0x000fe20007ffe0ff */
[----:B----4-:R-:W-:Y:S01]  /*0540*/  @P0 FADD R23, -R22, -RZ ;  /* 0x800000ff16170221 */ /* 0x010fe20000000100 */
[----:B------:R-:W-:Y:S01]  /*0550*/  @!P0 FADD R23, -R18, 1 ;  /* 0x3f80000012178421 */ /* 0x000fe20000000100 */
[----:B------:R-:W2:Y:S01]  /*0560*/  LDG.E.CONSTANT R22, desc[UR6][R8.64+0x18] ;  /* 0x0000180608167981 */ /* 0x000ea2000c1e9900 */
[----:B------:R-:W-:Y:S02]  /*0570*/  ISETP.NE.AND P2, PT, R16, UR4, PT ;  /* 0x0000000410007c0c */ /* 0x000fe4000bf45270 */
[----:B------:R-:W-:-:S04]  /*0580*/  FMUL R16, R23, R18 ;  /* 0x0000001217107220 */ /* 0x000fc80000400000 */
[----:B------:R-:W-:Y:S02]  /*0590*/  FFMA R21, R16, R21, R25 ;  /* 0x0000001510157223 */ /* 0x000fe40000000019 */
[----:B------:R-:W3:Y:S05]  /*05a0*/  @P1 LDG.E.CONSTANT R16, desc[UR6][R6.64+0x18] ;  /* 0x0000180606101981 */ /* 0x000eea000c1e9900 */
[----:B------:R-:W4:Y:S01]  /*05b0*/  @P2 LDG.E.CONSTANT R24, desc[UR6][R6.64+0x1c] ;  /* 0x00001c0606182981 */ /* 0x000f22000c1e9900 */
[----:B------:R-:W-:-:S04]  /*05c0*/  IADD3 R17, PT, PT, R17, 0x8, RZ ;  /* 0x0000000811117810 */ /* 0x000fc80007ffe0ff */
[----:B------:R-:W-:Y:S01]  /*05d0*/  ISETP.NE.AND P0, PT, R17, R12, PT ;  /* 0x0000000c1100720c */ /* 0x000fe20003f05270 */
[----:B------:R-:W-:Y:S01]  /*05e0*/  UIADD3 UR5, UPT, UPT, UR5, 0x8, URZ ;  /* 0x0000000805057890 */ /* 0x000fe2000fffe0ff */
[----:B------:R-:W-:Y:S01]  /*05f0*/  IADD3 R15, PT, PT, R15, 0x8, RZ ;  /* 0x000000080f0f7810 */ /* 0x000fe20007ffe0ff */
[----:B---3--:R-:W-:Y:S01]  /*0600*/  @P1 FADD R23, -R16, -RZ ;  /* 0x800000ff10171221 */ /* 0x008fe20000000100 */
[----:B------:R-:W-:Y:S01]  /*0610*/  @!P1 FADD R23, -R18, 1 ;  /* 0x3f80000012179421 */ /* 0x000fe20000000100 */
[----:B----4-:R-:W-:-:S03]  /*0620*/  @P2 FADD R25, -R24, -RZ ;  /* 0x800000ff18192221 */ /* 0x010fc60000000100 */
[----:B------:R-:W-:Y:S01]  /*0630*/  FMUL R16, R23, R18 ;  /* 0x0000001217107220 */ /* 0x000fe20000400000 */
[----:B------:R-:W-:-:S03]  /*0640*/  @!P2 FADD R25, -R18, 1 ;  /* 0x3f8000001219a421 */ /* 0x000fc60000000100 */
[----:B--2---:R-:W-:Y:S01]  /*0650*/  FFMA R16, R16, R22, R21 ;  /* 0x0000001610107223 */ /* 0x004fe20000000015 */
[----:B------:R-:W-:-:S04]  /*0660*/  FMUL R25, R25, R18 ;  /* 0x0000001219197220 */ /* 0x000fc80000400000 */
[----:B------:R-:W-:Y:S01]  /*0670*/  FFMA R16, R25, R26, R16 ;  /* 0x0000001a19107223 */ /* 0x000fe20000000010 */
[----:B------:R-:W-:Y:S06]  /*0680*/  @P0 BRA `(.L_x_120) ;  /* 0xfffffff800e80947 */ /* 0x000fec000383ffff */
[----:B------:R-:W-:-:S07]  /*0690*/  MOV R8, R12 ;  /* 0x0000000c00087202 */ /* 0x000fce0000000f00 */
.L_x_119:
[----:B------:R-:W-:-:S13]  /*06a0*/  ISETP.NE.AND P0, PT, R20, RZ, PT ;  /* 0x000000ff1400720c */ /* 0x000fda0003f05270 */
[----:B------:R-:W-:Y:S05]  /*06b0*/  @!P0 BRA `(.L_x_121) ;  /* 0x00000004003c8947 */ /* 0x000fea0003800000 */
[----:B------:R-:W-:Y:S02]  /*06c0*/  IADD3 R4, PT, PT, R20, -0x1, RZ ;  /* 0xffffffff14047810 */ /* 0x000fe40007ffe0ff */
[----:B------:R-:W-:Y:S02]  /*06d0*/  ISETP.NE.AND P0, PT, R19, RZ, PT ;  /* 0x000000ff1300720c */ /* 0x000fe40003f05270 */
[----:B------:R-:W-:-:S13]  /*06e0*/  ISETP.GE.U32.AND P1, PT, R4, 0x3, PT ;  /* 0x000000030400780c */ /* 0x000fda0003f26070 */
[----:B------:R-:W-:Y:S05]  /*06f0*/  @!P1 BRA `(.L_x_122) ;  /* 0x0000000000949947 */ /* 0x000fea0003800000 */
[----:B------:R-:W1:Y:S01]  /*0700*/  LDC.64 R6, c[0x0][0x388] ;  /* 0x0000e200ff067b82 */ /* 0x000e620000000a00 */
[C---:B------:R-:W-:Y:S01]  /*0710*/  IADD3 R9, PT, PT, R8.reuse, 0x1, RZ ;  /* 0x0000000108097810 */ /* 0x040fe20007ffe0ff */
[----:B------:R-:W-:Y:S01]  /*0720*/  IMAD.WIDE R4, R15, 0x4, R10 ;  /* 0x000000040f047825 */ /* 0x000fe200078e020a */
[C---:B------:R-:W-:Y:S01]  /*0730*/  ISETP.NE.AND P1, PT, R8.reuse, UR4, PT ;  /* 0x0000000408007c0c */ /* 0x040fe2000bf25270 */
[----:B0-----:R-:W2:Y:S01]  /*0740*/  LDG.E.CONSTANT R17, desc[UR6][R2.64] ;  /* 0x0000000602117981 */ /* 0x001ea2000c1e9900 */
[----:B------:R-:W-:Y:S02]  /*0750*/  ISETP.NE.AND P2, PT, R9, UR4, PT ;  /* 0x0000000409007c0c */ /* 0x000fe4000bf45270 */
[C---:B------:R-:W-:Y:S02]  /*0760*/  IADD3 R9, PT, PT, R8.reuse, 0x2, RZ ;  /* 0x0000000208097810 */ /* 0x040fe40007ffe0ff */
[----:B------:R-:W-:Y:S02]  /*0770*/  IADD3 R18, PT, PT, R8, 0x3, RZ ;  /* 0x0000000308127810 */ /* 0x000fe40007ffe0ff */
[----:B------:R-:W-:-:S02]  /*0780*/  ISETP.NE.AND P3, PT, R9, UR4, PT ;  /* 0x0000000409007c0c */ /* 0x000fc4000bf65270 */
[----:B------:R-:W-:-:S03]  /*0790*/  ISETP.NE.AND P4, PT, R18, UR4, PT ;  /* 0x0000000412007c0c */ /* 0x000fc6000bf85270 */
[----:B------:R-:W3:Y:S04]  /*07a0*/  @P1 LDG.E.CONSTANT R22, desc[UR6][R4.64] ;  /* 0x0000000604161981 */ /* 0x000ee8000c1e9900 */
[----:B------:R-:W4:Y:S01]  /*07b0*/  @P2 LDG.E.CONSTANT R9, desc[UR6][R4.64+0x4] ;  /* 0x0000040604092981 */ /* 0x000f22000c1e9900 */
[----:B-1----:R-:W-:-:S03]  /*07c0*/  IMAD.WIDE R6, R15, 0x4, R6 ;  /* 0x000000040f067825 */ /* 0x002fc600078e0206 */
[----:B------:R-:W5:Y:S04]  /*07d0*/  @P3 LDG.E.CONSTANT R26, desc[UR6][R4.64+0x8] ;  /* 0x00000806041a3981 */ /* 0x000f68000c1e9900 */
[----:B------:R-:W5:Y:S04]  /*07e0*/  LDG.E.CONSTANT R21, desc[UR6][R6.64] ;  /* 0x0000000606157981 */ /* 0x000f68000c1e9900 */
[----:B------:R0:W5:Y:S04]  /*07f0*/  @P4 LDG.E.CONSTANT R25, desc[UR6][R4.64+0xc] ;  /* 0x00000c0604194981 */ /* 0x000168000c1e9900 */
[----:B------:R-:W5:Y:S04]  /*0800*/  LDG.E.CONSTANT R23, desc[UR6][R6.64+0x4] ;  /* 0x0000040606177981 */ /* 0x000f68000c1e9900 */
[----:B------:R-:W5:Y:S04]  /*0810*/  LDG.E.CONSTANT R18, desc[UR6][R6.64+0x8] ;  /* 0x0000080606127981 */ /* 0x000f68000c1e9900 */
[----:B------:R-:W5:Y:S01]  /*0820*/  LDG.E.CONSTANT R24, desc[UR6][R6.64+0xc] ;  /* 0x00000c0606187981 */ /* 0x000f62000c1e9900 */
[----:B------:R-:W-:-:S02]  /*0830*/  IADD3 R8, PT, PT, R8, 0x4, RZ ;  /* 0x0000000408087810 */ /* 0x000fc40007ffe0ff */
[----:B------:R-:W-:Y:S01]  /*0840*/  IADD3 R15, PT, PT, R15, 0x4, RZ ;  /* 0x000000040f0f7810 */ /* 0x000fe20007ffe0ff */
[C---:B--2---:R-:W-:Y:S01]  /*0850*/  @!P1 FADD R28, -R17.reuse, 1 ;  /* 0x3f800000111c9421 */ /* 0x044fe20000000100 */
[----:B---3--:R-:W-:-:S03]  /*0860*/  @P1 FMUL R22, R17, -R22 ;  /* 0x8000001611161220 */ /* 0x008fc60000400000 */
[----:B------:R-:W-:Y:S01]  /*0870*/  @!P1 FMUL R22, R17, R28 ;  /* 0x0000001c11169220 */ /* 0x000fe20000400000 */
[----:B----4-:R-:W-:Y:S01]  /*0880*/  @P2 FADD R28, -R9, -RZ ;  /* 0x800000ff091c2221 */ /* 0x010fe20000000100 */
[----:B------:R-:W-:Y:S01]  /*0890*/  @!P2 FADD R28, -R17, 1 ;  /* 0x3f800000111ca421 */ /* 0x000fe20000000100 */
[----:B-----5:R-:W-:-:S03]  /*08a0*/  @P3 FADD R26, -R26, -RZ ;  /* 0x800000ff1a1a3221 */ /* 0x020fc60000000100 */
[----:B------:R-:W-:Y:S01]  /*08b0*/  FMUL R28, R28, R17 ;  /* 0x000000111c1c7220 */ /* 0x000fe20000400000 */
[----:B------:R-:W-:Y:S01]  /*08c0*/  @!P3 FADD R26, -R17, 1 ;  /* 0x3f800000111ab421 */ /* 0x000fe20000000100 */
[----:B------:R-:W-:-:S03]  /*08d0*/  FFMA R21, R21, R22, R16 ;  /* 0x0000001615157223 */ /* 0x000fc60000000010 */
[----:B0-----:R-:W-:Y:S01]  /*08e0*/  FMUL R5, R26, R17 ;  /* 0x000000111a057220 */ /* 0x001fe20000400000 */
[----:B------:R-:W-:Y:S01]  /*08f0*/  @P4 FADD R4, -R25, -RZ ;  /* 0x800000ff19044221 */ /* 0x000fe20000000100 */
[----:B------:R-:W-:Y:S01]  /*0900*/  @!P4 FADD R4, -R17, 1 ;  /* 0x3f8000001104c421 */ /* 0x000fe20000000100 */
[----:B------:R-:W-:-:S03]  /*0910*/  FFMA R28, R28, R23, R21 ;  /* 0x000000171c1c7223 */ /* 0x000fc60000000015 */
[----:B------:R-:W-:Y:S01]  /*0920*/  FMUL R17, R4, R17 ;  /* 0x0000001104117220 */ /* 0x000fe20000400000 */
[----:B------:R-:W-:-:S04]  /*0930*/  FFMA R18, R5, R18, R28 ;  /* 0x0000001205127223 */ /* 0x000fc8000000001c */
[----:B------:R-:W-:-:S07]  /*0940*/  FFMA R16, R17, R24, R18 ;  /* 0x0000001811107223 */ /* 0x000fce0000000012 */
.L_x_122:
[----:B------:R-:W-:Y:S05]  /*0950*/  @!P0 BRA `(.L_x_121) ;  /* 0x0000000000948947 */ /* 0x000fea0003800000 */
[----:B------:R-:W1:Y:S01]  /*0960*/  LDCU UR5, c[0x0][0x390] ;  /* 0x00007200ff0577ac */ /* 0x000e620008000800 */
[----:B------:R-:W-:Y:S01]  /*0970*/  ISETP.NE.AND P0, PT, R19, 0x1, PT ;  /* 0x000000011300780c */ /* 0x000fe20003f05270 */
[----:B-1----:R-:W-:-:S12]  /*0980*/  ULOP3.LUT UP0, URZ, UR5, 0x1, URZ, 0xc0, !UPT ;  /* 0x0000000105ff7892 */ /* 0x002fd8000f80c0ff */
[----:B------:R-:W-:Y:S05]  /*0990*/  @!P0 BRA `(.L_x_123) ;  /* 0x0000000000548947 */ /* 0x000fea0003800000 */
[----:B------:R-:W1:Y:S01]  /*09a0*/  LDC.64 R4, c[0x0][0x388] ;  /* 0x0000e200ff047b82 */ /* 0x000e620000000a00 */
[C---:B------:R-:W-:Y:S01]  /*09b0*/  IADD3 R6, PT, PT, R8.reuse, 0x1, RZ ;  /* 0x0000000108067810 */ /* 0x040fe20007ffe0ff */
[----:B0-----:R-:W2:Y:S01]  /*09c0*/  LDG.E.CONSTANT R17, desc[UR6][R2.64] ;  /* 0x0000000602117981 */ /* 0x001ea2000c1e9900 */
[----:B------:R-:W-:Y:S02]  /*09d0*/  ISETP.NE.AND P0, PT, R8, UR4, PT ;  /* 0x0000000408007c0c */ /* 0x000fe4000bf05270 */
[----:B------:R-:W-:Y:S01]  /*09e0*/  ISETP.NE.AND P1, PT, R6, UR4, PT ;  /* 0x0000000406007c0c */ /* 0x000fe2000bf25270 */
[----:B------:R-:W-:-:S10]  /*09f0*/  IMAD.WIDE R6, R15, 0x4, R10 ;  /* 0x000000040f067825 */ /* 0x000fd400078e020a */
[----:B------:R-:W3:Y:S04]  /*0a00*/  @P0 LDG.E.CONSTANT R9, desc[UR6][R6.64] ;  /* 0x0000000606090981 */ /* 0x000ee8000c1e9900 */
[----:B------:R-:W4:Y:S01]  /*0a10*/  @P1 LDG.E.CONSTANT R18, desc[UR6][R6.64+0x4] ;  /* 0x0000040606121981 */ /* 0x000f22000c1e9900 */
[----:B-1----:R-:W-:-:S05]  /*0a20*/  IMAD.WIDE R4, R15, 0x4, R4 ;  /* 0x000000040f047825 */ /* 0x002fca00078e0204 */
[----:B------:R-:W5:Y:S04]  /*0a30*/  LDG.E.CONSTANT R21, desc[UR6][R4.64] ;  /* 0x0000000604157981 */ /* 0x000f68000c1e9900 */
[----:B------:R-:W5:Y:S01]  /*0a40*/  LDG.E.CONSTANT R23, desc[UR6][R4.64+0x4] ;  /* 0x0000040604177981 */ /* 0x000f62000c1e9900 */
[----:B------:R-:W-:Y:S02]  /*0a50*/  IADD3 R8, PT, PT, R8, 0x2, RZ ;  /* 0x0000000208087810 */ /* 0x000fe40007ffe0ff */
[----:B------:R-:W-:Y:S01]  /*0a60*/  IADD3 R15, PT, PT, R15, 0x2, RZ ;  /* 0x000000020f0f7810 */ /* 0x000fe20007ffe0ff */
[C---:B--2---:R-:W-:Y:S01]  /*0a70*/  @!P0 FADD R22, -R17.reuse, 1 ;  /* 0x3f80000011168421 */ /* 0x044fe20000000100 */
[----:B---3--:R-:W-:-:S03]  /*0a80*/  @P0 FMUL R9, R17, -R9 ;  /* 0x8000000911090220 */ /* 0x008fc60000400000 */
[C---:B------:R-:W-:Y:S01]  /*0a90*/  @!P0 FMUL R9, R17.reuse, R22 ;  /* 0x0000001611098220 */ /* 0x040fe20000400000 */
[----:B----4-:R-:W-:Y:S01]  /*0aa0*/  @P1 FADD R18, -R18, -RZ ;  /* 0x800000ff12121221 */ /* 0x010fe20000000100 */
[----:B------:R-:W-:-:S04]  /*0ab0*/  @!P1 FADD R18, -R17, 1 ;  /* 0x3f80000011129421 */ /* 0x000fc80000000100 */
[----:B------:R-:W-:Y:S01]  /*0ac0*/  FMUL R18, R18, R17 ;  /* 0x0000001112127220 */ /* 0x000fe20000400000 */
[----:B-----5:R-:W-:-:S04]  /*0ad0*/  FFMA R9, R21, R9, R16 ;  /* 0x0000000915097223 */ /* 0x020fc80000000010 */
[----:B------:R-:W-:-:S07]  /*0ae0*/  FFMA R16, R18, R23, R9 ;  /* 0x0000001712107223 */ /* 0x000fce0000000009 */
.L_x_123:
[----:B------:R-:W-:Y:S05]  /*0af0*/  BRA.U !UP0, `(.L_x_121) ;  /* 0x00000001082c7547 */ /* 0x000fea000b800000 */
[----:B------:R-:W1:Y:S01]  /*0b00*/  LDC.64 R4, c[0x0][0x388] ;  /* 0x0000e200ff047b82 */ /* 0x000e620000000a00 */
[----:B------:R-:W-:Y:S01]  /*0b10*/  ISETP.NE.AND P0, PT, R8, UR4, PT ;  /* 0x0000000408007c0c */ /* 0x000fe2000bf05270 */
[----:B0-----:R-:W2:-:S12]  /*0b20*/  LDG.E.CONSTANT R3, desc[UR6][R2.64] ;  /* 0x0000000602037981 */ /* 0x001e98000c1e9900 */
[----:B------:R-:W-:-:S06]  /*0b30*/  @P0 IMAD.WIDE R10, R15, 0x4, R10 ;  /* 0x000000040f0a0825 */ /* 0x000fcc00078e020a */
[----:B------:R-:W3:Y:S01]  /*0b40*/  @P0 LDG.E.CONSTANT R10, desc[UR6][R10.64] ;  /* 0x000000060a0a0981 */ /* 0x000ee2000c1e9900 */
[----:B-1----:R-:W-:-:S06]  /*0b50*/  IMAD.WIDE R4, R15, 0x4, R4 ;  /* 0x000000040f047825 */ /* 0x002fcc00078e0204 */
[----:B------:R-:W4:Y:S01]  /*0b60*/  LDG.E.CONSTANT R5, desc[UR6][R4.64] ;  /* 0x0000000604057981 */ /* 0x000f22000c1e9900 */
[C---:B--2---:R-:W-:Y:S01]  /*0b70*/  @!P0 FADD R6, -R3.reuse, 1 ;  /* 0x3f80000003068421 */ /* 0x044fe20000000100 */
[----:B---3--:R-:W-:-:S03]  /*0b80*/  @P0 FMUL R7, R3, -R10 ;  /* 0x8000000a03070220 */ /* 0x008fc60000400000 */
[----:B------:R-:W-:-:S04]  /*0b90*/  @!P0 FMUL R7, R3, R6 ;  /* 0x0000000603078220 */ /* 0x000fc80000400000 */
[----:B----4-:R-:W-:-:S07]  /*0ba0*/  FFMA R16, R5, R7, R16 ;  /* 0x0000000705107223 */ /* 0x010fce0000000010 */
.L_x_121:
[----:B------:R-:W0:Y:S01]  /*0bb0*/  LDCU.64 UR8, c[0x0][0x398] ;  /* 0x00007300ff0877ac */ /* 0x000e220008000a00 */
[----:B------:R-:W1:Y:S01]  /*0bc0*/  LDCU UR5, c[0x0][0x390] ;  /* 0x00007200ff0577ac */ /* 0x000e620008000800 */
[----:B------:R-:W-:Y:S01]  /*0bd0*/  UIADD3 UR4, UPT, UPT, UR4, 0x1, URZ ;  /* 0x0000000104047890 */ /* 0x000fe2000fffe0ff */
[----:B0-----:R-:W-:-:S04]  /*0be0*/  LEA R2, P0, R13, UR8, 0x2 ;  /* 0x000000080d027c11 */ /* 0x001fc8000f8010ff */
[C---:B------:R-:W-:Y:S01]  /*0bf0*/  LEA.HI.X R3, R13.reuse, UR9, R0, 0x2, P0 ;  /* 0x000000090d037c11 */ /* 0x040fe200080f1400 */
[----:B-1----:R-:W-:Y:S01]  /*0c00*/  UISETP.NE.AND UP0, UPT, UR4, UR5, UPT ;  /* 0x000000050400728c */ /* 0x002fe2000bf05270 */
[----:B------:R-:W-:-:S03]  /*0c10*/  IADD3 R13, PT, PT, R13, 0x1, RZ ;  /* 0x000000010d0d7810 */ /* 0x000fc60007ffe0ff */
[----:B------:R1:W-:Y:S05]  /*0c20*/  STG.E desc[UR6][R2.64], R16 ;  /* 0x0000001002007986 */ /* 0x0003ea000c101906 */
[----:B------:R-:W-:Y:S05]  /*0c30*/  BRA.U UP0, `(.L_x_124) ;  /* 0xfffffff500387547 */ /* 0x000fea000b83ffff */
[----:B------:R-:W-:Y:S05]  /*0c40*/  EXIT ;  /* 0x000000000000794d */ /* 0x000fea0003800000 */
.L_x_125:
        /* <DEDUP_REMOVED lines=11> */
.L_x_195:


//--------------------- .text.dropout             --------------------------
	.section	.text.dropout,"ax",@progbits
	.align	128
        .global         dropout
        .type           dropout,@function
        .size           dropout,(.L_x_186 - dropout)
        .other          dropout,@"STO_CUDA_ENTRY STV_DEFAULT"
dropout:
.text.dropout:
[----:B------:R-:W-:Y:S01]  /*0000*/  LDC R1, c[0x0][0x37c] ;  /* 0x0000df00ff017b82 */ /* 0x000fe20000000800 */
[----:B------:R-:W0:Y:S01]  /*0010*/  S2R R2, SR_CTAID.X ;  /* 0x0000000000027919 */ /* 0x000e220000002500 */
[----:B------:R-:W0:Y:S06]  /*0020*/  LDCU UR4, c[0x0][0x360] ;  /* 0x00006c00ff0477ac */ /* 0x000e2c0008000800 */
[----:B------:R-:W1:Y:S01]  /*0030*/  LDC.64 R4, c[0x0][0x388] ;  /* 0x0000e200ff047b82 */ /* 0x000e620000000a00 */
[----:B------:R-:W0:Y:S01]  /*0040*/  S2R R3, SR_TID.X ;  /* 0x0000000000037919 */ /* 0x000e220000002100 */
[----:B------:R-:W2:Y:S01]  /*0050*/  LDCU UR5, c[0x0][0x390] ;  /* 0x00007200ff0577ac */ /* 0x000ea20008000800 */
[----:B0-----:R-:W-:-:S05]  /*0060*/  IMAD R2, R2, UR4, R3 ;  /* 0x0000000402027c24 */ /* 0x001fca000f8e0203 */
[----:B--2---:R-:W-:-:S04]  /*0070*/  ISETP.GE.AND P0, PT, R2, UR5, PT ;  /* 0x0000000502007c0c */ /* 0x004fc8000bf06270 */
[----:B-1----:R-:W-:-:S13]  /*0080*/  FSETP.LEU.OR P0, PT, R4, R5, P0 ;  /* 0x000000050400720b */ /* 0x002fda000070b400 */
[----:B------:R-:W-:Y:S05]  /*0090*/  @P0 EXIT ;  /* 0x000000000000094d */ /* 0x000fea0003800000 */
[----:B------:R-:W-:Y:S01]  /*00a0*/  FADD R0, -R5, 1 ;  /* 0x3f80000005007421 */ /* 0x000fe20000000100 */
[----:B------:R-:W0:Y:S03]  /*00b0*/  LDCU.64 UR4, c[0x0][0x358] ;  /* 0x00006b00ff0477ac */ /* 0x000e260008000a00 */
[----:B------:R-:W-:-:S05]  /*00c0*/  VIADD R3, R0, 0x1800000 ;  /* 0x0180000000037836 */ /* 0x000fca0000000000 */
[----:B------:R-:W-:-:S04]  /*00d0*/  LOP3.LUT R3, R3, 0x7f800000, RZ, 0xc0, !PT ;  /* 0x7f80000003037812 */ /* 0x000fc800078ec0ff */
[----:B------:R-:W-:-:S13]  /*00e0*/  ISETP.GT.U32.AND P0, PT, R3, 0x1ffffff, PT ;  /* 0x01ffffff0300780c */ /* 0x000fda0003f04070 */
[----:B0-----:R-:W-:Y:S05]  /*00f0*/  @P0 BRA `(.L_x_126) ;  /* 0x0000000000100947 */ /* 0x001fea0003800000 */
[----:B------:R-:W-:-:S07]  /*0100*/  MOV R4, 0x120 ;  /* 0x0000012000047802 */ /* 0x000fce0000000f00 */
[----:B------:R-:W-:Y:S05]  /*0110*/  CALL.REL.NOINC `($__internal_1_$__cuda_sm20_rcp_rn_f32_slowpath) ;  /* 0x0000000000307944 */ /* 0x000fea0003c00000 */
[----:B------:R-:W-:Y:S01]  /*0120*/  IMAD.MOV.U32 R6, RZ, RZ, R3 ;  /* 0x000000ffff067224 */ /* 0x000fe200078e0003 */
[----:B------:R-:W-:Y:S06]  /*0130*/  BRA `(.L_x_127) ;  /* 0x0000000000107947 */ /* 0x000fec0003800000 */
.L_x_126:
[----:B------:R-:W0:Y:S02]  /*0140*/  MUFU.RCP R3, R0 ;  /* 0x0000000000037308 */ /* 0x000e240000001000 */
[----:B0-----:R-:W-:-:S04]  /*0150*/  FFMA R4, R0, R3, -1 ;  /* 0xbf80000000047423 */ /* 0x001fc80000000003 */
[----:B------:R-:W-:-:S04]  /*0160*/  FADD.FTZ R4, -R4, -RZ ;  /* 0x800000ff04047221 */ /* 0x000fc80000010100 */
[----:B------:R-:W-:-:S07]  /*0170*/  FFMA R6, R3, R4, R3 ;  /* 0x0000000403067223 */ /* 0x000fce0000000003 */
.L_x_127:
[----:B------:R-:W0:Y:S02]  /*0180*/  LDC.64 R4, c[0x0][0x380] ;  /* 0x0000e000ff047b82 */ /* 0x000e240000000a00 */
[----:B0-----:R-:W-:-:S05]  /*0190*/  IMAD.WIDE R2, R2, 0x4, R4 ;  /* 0x0000000402027825 */ /* 0x001fca00078e0204 */
[----:B------:R-:W2:Y:S02]  /*01a0*/  LDG.E R5, desc[UR4][R2.64] ;  /* 0x0000000402057981 */ /* 0x000ea4000c1e1900 */
[----:B--2---:R-:W-:-:S05]  /*01b0*/  FMUL R5, R5, R6 ;  /* 0x0000000605057220 */ /* 0x004fca0000400000 */
[----:B------:R-:W-:Y:S01]  /*01c0*/  STG.E desc[UR4][R2.64], R5 ;  /* 0x0000000502007986 */ /* 0x000fe2000c101904 */
[----:B------:R-:W-:Y:S05]  /*01d0*/  EXIT ;  /* 0x000000000000794d */ /* 0x000fea0003800000 */
        .weak           $__internal_1_$__cuda_sm20_rcp_rn_f32_slowpath
        .type           $__internal_1_$__cuda_sm20_rcp_rn_f32_slowpath,@function
        .size           $__internal_1_$__cuda_sm20_rcp_rn_f32_slowpath,(.L_x_186 - $__internal_1_$__cuda_sm20_rcp_rn_f32_slowpath)
$__internal_1_$__cuda_sm20_rcp_rn_f32_slowpath:
[----:B------:R-:W-:-:S05]  /*01e0*/  IMAD.SHL.U32 R3, R0, 0x2, RZ ;  /* 0x0000000200037824 */ /* 0x000fca00078e00ff */
[----:B------:R-:W-:-:S04]  /*01f0*/  SHF.R.U32.HI R3, RZ, 0x18, R3 ;  /* 0x00000018ff037819 */ /* 0x000fc80000011603 */
[----:B------:R-:W-:-:S13]  /*0200*/  ISETP.NE.U32.AND P0, PT, R3, RZ, PT ;  /* 0x000000ff0300720c */ /* 0x000fda0003f05070 */
[----:B------:R-:W-:Y:S05]  /*0210*/  @P0 BRA `(.L_x_128) ;  /* 0x00000000002c0947 */ /* 0x000fea0003800000 */
[----:B------:R-:W-:-:S05]  /*0220*/  IMAD.SHL.U32 R3, R0, 0x2, RZ ;  /* 0x0000000200037824 */ /* 0x000fca00078e00ff */
[----:B------:R-:W-:-:S13]  /*0230*/  ISETP.NE.AND P0, PT, R3, RZ, PT ;  /* 0x000000ff0300720c */ /* 0x000fda0003f05270 */
[----:B------:R2:W3:Y:S01]  /*0240*/  @!P0 MUFU.RCP R3, R0 ;  /* 0x0000000000038308 */ /* 0x0004e20000001000 */
[----:B------:R-:W-:Y:S05]  /*0250*/  @!P0 BRA `(.L_x_129) ;  /* 0x0000000000a48947 */ /* 0x000fea0003800000 */
[----:B------:R-:W-:-:S04]  /*0260*/  FFMA R5, R0, 1.84467440737095516160e+19, RZ ;  /* 0x5f80000000057823 */ /* 0x000fc800000000ff */
[----:B--2---:R-:W3:Y:S02]  /*0270*/  MUFU.RCP R0, R5 ;  /* 0x0000000500007308 */ /* 0x004ee40000001000 */
[----:B---3--:R-:W-:-:S04]  /*0280*/  FFMA R3, R5, R0, -1 ;  /* 0xbf80000005037423 */ /* 0x008fc80000000000 */
[----:B------:R-:W-:-:S04]  /*0290*/  FADD.FTZ R3, -R3, -RZ ;  /* 0x800000ff03037221 */ /* 0x000fc80000010100 */
[----:B------:R-:W-:-:S04]  /*02a0*/  FFMA R0, R0, R3, R0 ;  /* 0x0000000300007223 */ /* 0x000fc80000000000 */
[----:B------:R-:W-:Y:S01]  /*02b0*/  FFMA R3, R0, 1.84467440737095516160e+19, RZ ;  /* 0x5f80000000037823 */ /* 0x000fe200000000ff */
[----:B------:R-:W-:Y:S06]  /*02c0*/  BRA `(.L_x_129) ;  /* 0x0000000000887947 */ /* 0x000fec0003800000 */
.L_x_128:
[----:B------:R-:W-:-:S05]  /*02d0*/  VIADD R5, R3, 0xffffff03 ;  /* 0xffffff0303057836 */ /* 0x000fca0000000000 */
[----:B------:R-:W-:-:S13]  /*02e0*/  ISETP.GT.U32.AND P0, PT, R5, 0x1, PT ;  /* 0x000000010500780c */ /* 0x000fda0003f04070 */
[----:B------:R-:W-:Y:S05]  /*02f0*/  @P0 BRA `(.L_x_130) ;  /* 0x0000000000780947 */ /* 0x000fea0003800000 */
[----:B------:R-:W-:Y:S01]  /*0300*/  LOP3.LUT R6, R0, 0x7fffff, RZ, 0xc0, !PT ;  /* 0x007fffff00067812 */ /* 0x000fe200078ec0ff */
[----:B------:R-:W-:Y:S02]  /*0310*/  IMAD.MOV.U32 R10, RZ, RZ, 0x3 ;  /* 0x00000003ff0a7424 */ /* 0x000fe400078e00ff */
[----:B------:R-:W-:Y:S01]  /*0320*/  VIADD R3, R3, 0xffffff04 ;  /* 0xffffff0403037836 */ /* 0x000fe20000000000 */
[----:B------:R-:W-:Y:S02]  /*0330*/  LOP3.LUT R6, R6, 0x3f800000, RZ, 0xfc, !PT ;  /* 0x3f80000006067812 */ /* 0x000fe400078efcff */
[----:B------:R-:W-:Y:S02]  /*0340*/  SHF.L.U32 R11, R10, R5, RZ ;  /* 0x000000050a0b7219 */ /* 0x000fe400000006ff */
[----:B------:R-:W0:Y:S02]  /*0350*/  MUFU.RCP R7, R6 ;  /* 0x0000000600077308 */ /* 0x000e240000001000 */
[----:B0-----:R-:W-:-:S04]  /*0360*/  FFMA R8, R6, R7, -1 ;  /* 0xbf80000006087423 */ /* 0x001fc80000000007 */
[----:B------:R-:W-:-:S04]  /*0370*/  FADD.FTZ R8, -R8, -RZ ;  /* 0x800000ff08087221 */ /* 0x000fc80000010100 */
[CCC-:B------:R-:W-:Y:S01]  /*0380*/  FFMA.RM R9, R7.reuse, R8.reuse, R7.reuse ;  /* 0x0000000807097223 */ /* 0x1c0fe20000004007 */
[----:B------:R-:W-:-:S04]  /*0390*/  FFMA.RP R8, R7, R8, R7 ;  /* 0x0000000807087223 */ /* 0x000fc80000008007 */
[C---:B------:R-:W-:Y:S02]  /*03a0*/  LOP3.LUT R7, R9.reuse, 0x7fffff, RZ, 0xc0, !PT ;  /* 0x007fffff09077812 */ /* 0x040fe400078ec0ff */
[----:B------:R-:W-:Y:S02]  /*03b0*/  FSETP.NEU.FTZ.AND P0, PT, R9, R8, PT ;  /* 0x000000080900720b */ /* 0x000fe40003f1d000 */
[----:B------:R-:W-:Y:S02]  /*03c0*/  LOP3.LUT R8, R7, 0x800000, RZ, 0xfc, !PT ;  /* 0x0080000007087812 */ /* 0x000fe400078efcff */
[----:B------:R-:W-:Y:S02]  /*03d0*/  SEL R7, RZ, 0xffffffff, !P0 ;  /* 0xffffffffff077807 */ /* 0x000fe40004000000 */
[----:B------:R-:W-:Y:S02]  /*03e0*/  LOP3.LUT R6, R11, R8, RZ, 0xc0, !PT ;  /* 0x000000080b067212 */ /* 0x000fe400078ec0ff */
[----:B------:R-:W-:-:S02]  /*03f0*/  IADD3 R7, PT, PT, -R7, RZ, RZ ;  /* 0x000000ff07077210 */ /* 0x000fc40007ffe1ff */
[-C--:B------:R-:W-:Y:S02]  /*0400*/  SHF.R.U32.HI R6, RZ, R5.reuse, R6 ;  /* 0x00000005ff067219 */ /* 0x080fe40000011606 */
[--C-:B------:R-:W-:Y:S02]  /*0410*/  LOP3.LUT P1, RZ, R7, R5, R8.reuse, 0xf8, !PT ;  /* 0x0000000507ff7212 */ /* 0x100fe4000782f808 */
[C---:B------:R-:W-:Y:S02]  /*0420*/  LOP3.LUT P0, RZ, R6.reuse, 0x1, RZ, 0xc0, !PT ;  /* 0x0000000106ff7812 */ /* 0x040fe4000780c0ff */
[----:B------:R-:W-:Y:S02]  /*0430*/  LOP3.LUT P2, RZ, R6, 0x2, RZ, 0xc0, !PT ;  /* 0x0000000206ff7812 */ /* 0x000fe4000784c0ff */
[----:B------:R-:W-:Y:S02]  /*0440*/  SHF.R.U32.HI R3, RZ, R3, R8 ;  /* 0x00000003ff037219 */ /* 0x000fe40000011608 */
[----:B------:R-:W-:-:S02]  /*0450*/  PLOP3.LUT P0, PT, P0, P1, P2, 0xe0, 0x0 ;  /* 0x000000000000781c */ /* 0x000fc40000703c20 */
[----:B------:R-:W-:Y:S02]  /*0460*/  LOP3.LUT P1, RZ, R0, 0x7fffff, RZ, 0xc0, !PT ;  /* 0x007fffff00ff7812 */ /* 0x000fe4000782c0ff */
[----:B------:R-:W-:-:S05]  /*0470*/  SEL R5, RZ, 0x1, !P0 ;  /* 0x00000001ff057807 */ /* 0x000fca0004000000 */
[----:B------:R-:W-:-:S05]  /*0480*/  IMAD.MOV R5, RZ, RZ, -R5 ;  /* 0x000000ffff057224 */ /* 0x000fca00078e0a05 */
[----:B------:R-:W-:-:S13]  /*0490*/  ISETP.GE.AND P0, PT, R5, RZ, PT ;  /* 0x000000ff0500720c */ /* 0x000fda0003f06270 */
[----:B------:R-:W-:-:S05]  /*04a0*/  @!P0 VIADD R3, R3, 0x1 ;  /* 0x0000000103038836 */ /* 0x000fca0000000000 */
[----:B------:R-:W-:-:S04]  /*04b0*/  @!P1 SHF.L.U32 R3, R3, 0x1, RZ ;  /* 0x0000000103039819 */ /* 0x000fc800000006ff */
[----:B------:R-:W-:Y:S01]  /*04c0*/  LOP3.LUT R3, R3, 0x80000000, R0, 0xf8, !PT ;  /* 0x8000000003037812 */ /* 0x000fe200078ef800 */
[----:B------:R-:W-:Y:S06]  /*04d0*/  BRA `(.L_x_129) ;  /* 0x0000000000047947 */ /* 0x000fec0003800000 */
.L_x_130:
[----:B------:R0:W1:Y:S02]  /*04e0*/  MUFU.RCP R3, R0 ;  /* 0x0000000000037308 */ /* 0x0000640000001000 */
.L_x_129:
[----:B------:R-:W-:-:S04]  /*04f0*/  IMAD.MOV.U32 R5, RZ, RZ, 0x0 ;  /* 0x00000000ff057424 */ /* 0x000fc800078e00ff */
[----:B0123--:R-:W-:Y:S05]  /*0500*/  RET.REL.NODEC R4 `(dropout) ;  /* 0xfffffff804bc7950 */ /* 0x00ffea0003c3ffff */
.L_x_131:
        /* <DEDUP_REMOVED lines=15> */
.L_x_186:


//--------------------- .text.mask                --------------------------
	.section	.text.mask,"ax",@progbits
	.align	128
        .global         mask
        .type           mask,@function
        .size           mask,(.L_x_197 - mask)
        .other          mask,@"STO_CUDA_ENTRY STV_DEFAULT"
mask:
.text.mask:
        /* <DEDUP_REMOVED lines=9> */
[----:B------:R-:W1:Y:S01]  /*0090*/  LDCU.64 UR4, c[0x0][0x358] ;  /* 0x00006b00ff0477ac */ /* 0x000e620008000a00 */
[----:B------:R-:W2:Y:S01]  /*00a0*/  LDCU UR6, c[0x0][0x388] ;  /* 0x00007100ff0677ac */ /* 0x000ea20008000800 */
[----:B0-----:R-:W-:-:S06]  /*00b0*/  IMAD.WIDE R2, R5, 0x4, R2 ;  /* 0x0000000405027825 */ /* 0x001fcc00078e0202 */
[----:B-1----:R-:W2:Y:S02]  /*00c0*/  LDG.E.CONSTANT R2, desc[UR4][R2.64] ;  /* 0x0000000402027981 */ /* 0x002ea4000c1e9900 */
[----:B--2---:R-:W-:-:S13]  /*00d0*/  FSETP.NEU.AND P0, PT, R2, UR6, PT ;  /* 0x0000000602007c0b */ /* 0x004fda000bf0d000 */
[----:B------:R-:W-:Y:S05]  /*00e0*/  @P0 EXIT ;  /* 0x000000000000094d */ /* 0x000fea0003800000 */
[----:B------:R-:W0:Y:S08]  /*00f0*/  LDC.64 R2, c[0x0][0x390] ;  /* 0x0000e400ff027b82 */ /* 0x000e300000000a00 */
[----:B------:R-:W1:Y:S01]  /*0100*/  LDC R7, c[0x0][0x38c] ;  /* 0x0000e300ff077b82 */ /* 0x000e620000000800 */
[----:B0-----:R-:W-:-:S05]  /*0110*/  IMAD.WIDE R2, R5, 0x4, R2 ;  /* 0x0000000405027825 */ /* 0x001fca00078e0202 */
[----:B-1----:R-:W-:Y:S01]  /*0120*/  STG.E desc[UR4][R2.64], R7 ;  /* 0x0000000702007986 */ /* 0x002fe2000c101904 */
[----:B------:R-:W-:Y:S05]  /*0130*/  EXIT ;  /* 0x000000000000794d */ /* 0x000fea0003800000 */
.L_x_132:
        /* <DEDUP_REMOVED lines=12> */
.L_x_197:


//--------------------- .text.vectorSqrt          --------------------------
	.section	.text.vectorSqrt,"ax",@progbits
	.align	128
        .global         vectorSqrt
        .type           vectorSqrt,@function
        .size           vectorSqrt,(.L_x_187 - vectorSqrt)
        .other          vectorSqrt,@"STO_CUDA_ENTRY STV_DEFAULT"
vectorSqrt:
.text.vectorSqrt:
        /* <DEDUP_REMOVED lines=10> */
[----:B0-----:R-:W-:-:S05]  /*00a0*/  IMAD.WIDE R2, R5, 0x4, R2 ;  /* 0x0000000405027825 */ /* 0x001fca00078e0202 */
[----:B-1----:R-:W2:Y:S01]  /*00b0*/  LDG.E.CONSTANT R0, desc[UR4][R2.64] ;  /* 0x0000000402007981 */ /* 0x002ea2000c1e9900 */
[----:B------:R-:W-:Y:S01]  /*00c0*/  BSSY.RECONVERGENT B0, `(.L_x_133) ;  /* 0x000000c000007945 */ /* 0x000fe20003800200 */
[----:B--2---:R-:W-:Y:S01]  /*00d0*/  IADD3 R4, PT, PT, R0, -0xd000000, RZ ;  /* 0xf300000000047810 */ /* 0x004fe20007ffe0ff */
[----:B------:R0:W1:Y:S03]  /*00e0*/  MUFU.RSQ R7, R0 ;  /* 0x0000000000077308 */ /* 0x0000660000001400 */
[----:B------:R-:W-:-:S13]  /*00f0*/  ISETP.GT.U32.AND P0, PT, R4, 0x727fffff, PT ;  /* 0x727fffff0400780c */ /* 0x000fda0003f04070 */
[----:B0-----:R-:W-:Y:S05]  /*0100*/  @!P0 BRA `(.L_x_134) ;  /* 0x00000000000c8947 */ /* 0x001fea0003800000 */
[----:B------:R-:W-:-:S07]  /*0110*/  MOV R9, 0x130 ;  /* 0x0000013000097802 */ /* 0x000fce0000000f00 */
[----:B-1----:R-:W-:Y:S05]  /*0120*/  CALL.REL.NOINC `($__internal_2_$__cuda_sm20_sqrt_rn_f32_slowpath) ;  /* 0x0000000000287944 */ /* 0x002fea0003c00000 */
[----:B------:R-:W-:Y:S05]  /*0130*/  BRA `(.L_x_135) ;  /* 0x0000000000107947 */ /* 0x000fea0003800000 */
.L_x_134:
[----:B-1----:R-:W-:Y:S01]  /*0140*/  FMUL.FTZ R3, R0, R7 ;  /* 0x0000000700037220 */ /* 0x002fe20000410000 */
[----:B------:R-:W-:-:S03]  /*0150*/  FMUL.FTZ R7, R7, 0.5 ;  /* 0x3f00000007077820 */ /* 0x000fc60000410000 */
[----:B------:R-:W-:-:S04]  /*0160*/  FFMA R0, -R3, R3, R0 ;  /* 0x0000000303007223 */ /* 0x000fc80000000100 */
[----:B------:R-:W-:-:S07]  /*0170*/  FFMA R7, R0, R7, R3 ;  /* 0x0000000700077223 */ /* 0x000fce0000000003 */
.L_x_135:
[----:B------:R-:W-:Y:S05]  /*0180*/  BSYNC.RECONVERGENT B0 ;  /* 0x0000000000007941 */ /* 0x000fea0003800200 */
.L_x_133:
[----:B------:R-:W0:Y:S02]  /*0190*/  LDC.64 R2, c[0x0][0x388] ;  /* 0x0000e200ff027b82 */ /* 0x000e240000000a00 */
[----:B0-----:R-:W-:-:S05]  /*01a0*/  IMAD.WIDE R2, R5, 0x4, R2 ;  /* 0x0000000405027825 */ /* 0x001fca00078e0202 */
[----:B------:R-:W-:Y:S01]  /*01b0*/  STG.E desc[UR4][R2.64], R7 ;  /* 0x0000000702007986 */ /* 0x000fe2000c101904 */
[----:B------:R-:W-:Y:S05]  /*01c0*/  EXIT ;  /* 0x000000000000794d */ /* 0x000fea0003800000 */
        .weak           $__internal_2_$__cuda_sm20_sqrt_rn_f32_slowpath
        .type           $__internal_2_$__cuda_sm20_sqrt_rn_f32_slowpath,@function
        .size           $__internal_2_$__cuda_sm20_sqrt_rn_f32_slowpath,(.L_x_187 - $__internal_2_$__cuda_sm20_sqrt_rn_f32_slowpath)
$__internal_2_$__cuda_sm20_sqrt_rn_f32_slowpath:
[----:B------:R-:W-:-:S13]  /*01d0*/  LOP3.LUT P0, RZ, R0, 0x7fffffff, RZ, 0xc0, !PT ;  /* 0x7fffffff00ff7812 */ /* 0x000fda000780c0ff */
[----:B------:R-:W-:Y:S01]  /*01e0*/  @!P0 MOV R2, R0 ;  /* 0x0000000000028202 */ /* 0x000fe20000000f00 */
[----:B------:R-:W-:Y:S06]  /*01f0*/  @!P0 BRA `(.L_x_136) ;  /* 0x0000000000408947 */ /* 0x000fec0003800000 */
[----:B------:R-:W-:-:S13]  /*0200*/  FSETP.GEU.FTZ.AND P0, PT, R0, RZ, PT ;  /* 0x000000ff0000720b */ /* 0x000fda0003f1e000 */
[----:B------:R-:W-:Y:S01]  /*0210*/  @!P0 MOV R2, 0x7fffffff ;  /* 0x7fffffff00028802 */ /* 0x000fe20000000f00 */
[----:B------:R-:W-:Y:S06]  /*0220*/  @!P0 BRA `(.L_x_136) ;  /* 0x0000000000348947 */ /* 0x000fec0003800000 */
[----:B------:R-:W-:-:S13]  /*0230*/  FSETP.GTU.FTZ.AND P0, PT, |R0|, +INF , PT ;  /* 0x7f8000000000780b */ /* 0x000fda0003f1c200 */
[----:B------:R-:W-:Y:S01]  /*0240*/  @P0 FADD.FTZ R2, R0, 1 ;  /* 0x3f80000000020421 */ /* 0x000fe20000010000 */
[----:B------:R-:W-:Y:S06]  /*0250*/  @P0 BRA `(.L_x_136) ;  /* 0x0000000000280947 */ /* 0x000fec0003800000 */
[----:B------:R-:W-:-:S13]  /*0260*/  FSETP.NEU.FTZ.AND P0, PT, |R0|, +INF , PT ;  /* 0x7f8000000000780b */ /* 0x000fda0003f1d200 */
[----:B------:R-:W-:-:S04]  /*0270*/  @P0 FFMA R3, R0, 1.84467440737095516160e+19, RZ ;  /* 0x5f80000000030823 */ /* 0x000fc800000000ff */
[----:B------:R-:W0:Y:S02]  /*0280*/  @P0 MUFU.RSQ R2, R3 ;  /* 0x0000000300020308 */ /* 0x000e240000001400 */
[----:B0-----:R-:W-:Y:S01]  /*0290*/  @P0 FMUL.FTZ R4, R3, R2 ;  /* 0x0000000203040220 */ /* 0x001fe20000410000 */
[----:B------:R-:W-:Y:S01]  /*02a0*/  @P0 FMUL.FTZ R8, R2, 0.5 ;  /* 0x3f00000002080820 */ /* 0x000fe20000410000 */
[----:B------:R-:W-:Y:S02]  /*02b0*/  @!P0 MOV R2, R0 ;  /* 0x0000000000028202 */ /* 0x000fe40000000f00 */
[----:B------:R-:W-:-:S04]  /*02c0*/  @P0 FADD.FTZ R6, -R4, -RZ ;  /* 0x800000ff04060221 */ /* 0x000fc80000010100 */
[----:B------:R-:W-:-:S04]  /*02d0*/  @P0 FFMA R7, R4, R6, R3 ;  /* 0x0000000604070223 */ /* 0x000fc80000000003 */
[----:B------:R-:W-:-:S04]  /*02e0*/  @P0 FFMA R7, R7, R8, R4 ;  /* 0x0000000807070223 */ /* 0x000fc80000000004 */
[----:B------:R-:W-:-:S07]  /*02f0*/  @P0 FMUL.FTZ R2, R7, 2.3283064365386962891e-10 ;  /* 0x2f80000007020820 */ /* 0x000fce0000410000 */
.L_x_136:
[----:B------:R-:W-:Y:S01]  /*0300*/  HFMA2 R3, -RZ, RZ, 0, 0 ;  /* 0x00000000ff037431 */ /* 0x000fe200000001ff */
[----:B------:R-:W-:Y:S02]  /*0310*/  MOV R7, R2 ;  /* 0x0000000200077202 */ /* 0x000fe40000000f00 */
[----:B------:R-:W-:-:S04]  /*0320*/  MOV R2, R9 ;  /* 0x0000000900027202 */ /* 0x000fc80000000f00 */
[----:B------:R-:W-:Y:S05]  /*0330*/  RET.REL.NODEC R2 `(vectorSqrt) ;  /* 0xfffffffc02307950 */ /* 0x000fea0003c3ffff */
.L_x_137:
        /* <DEDUP_REMOVED lines=12> */
.L_x_187:


//--------------------- .text.vectorSqr           --------------------------
	.section	.text.vectorSqr,"ax",@progbits
	.align	128
        .global         vectorSqr
        .type           vectorSqr,@function
        .size           vectorSqr,(.L_x_199 - vectorSqr)
        .other          vectorSqr,@"STO_CUDA_ENTRY STV_DEFAULT"
vectorSqr:
.text.vectorSqr:
        /* <DEDUP_REMOVED lines=13> */
[----:B--2---:R-:W-:-:S04]  /*00d0*/  IMAD.WIDE R4, R7, 0x4, R4 ;  /* 0x0000000407047825 */ /* 0x004fc800078e0204 */
[----:B---3--:R-:W-:-:S05]  /*00e0*/  FMUL R7, R2, R2 ;  /* 0x0000000202077220 */ /* 0x008fca0000400000 */
[----:B------:R-:W-:Y:S01]  /*00f0*/  STG.E desc[UR4][R4.64], R7 ;  /* 0x0000000704007986 */ /* 0x000fe2000c101904 */
[----:B------:R-:W-:Y:S05]  /*0100*/  EXIT ;  /* 0x000000000000794d */ /* 0x000fea0003800000 */
.L_x_138:
        /* <DEDUP_REMOVED lines=15> */
.L_x_199:


//--------------------- .text.vectorPow           --------------------------
	.section	.text.vectorPow,"ax",@progbits
	.align	128
        .global         vectorPow
        .type           vectorPow,@function
        .size           vectorPow,(.L_x_188 - vectorPow)
        .other          vectorPow,@"STO_CUDA_ENTRY STV_DEFAULT"
vectorPow:
.text.vectorPow:
        /* <DEDUP_REMOVED lines=11> */
[----:B0-----:R-:W-:-:S05]  /*00b0*/  IMAD.WIDE R6, R2, 0x4, R6 ;  /* 0x0000000402067825 */ /* 0x001fca00078e0206 */
[----:B-1----:R-:W3:Y:S01]  /*00c0*/  LDG.E.CONSTANT R3, desc[UR4][R6.64] ;  /* 0x0000000406037981 */ /* 0x002ee2000c1e9900 */
[----:B--2---:R-:W0:Y:S01]  /*00d0*/  F2F.F64.F32 R4, UR6 ;  /* 0x0000000600047d10 */ /* 0x004e220008201800 */
[----:B------:R-:W-:Y:S01]  /*00e0*/  BSSY.RECONVERGENT B0, `(.L_x_139) ;  /* 0x0000022000007945 */ /* 0x000fe20003800200 */
[----:B0-----:R-:W-:-:S04]  /*00f0*/  SHF.R.U32.HI R0, RZ, 0x14, R5 ;  /* 0x00000014ff007819 */ /* 0x001fc80000011605 */
[----:B------:R-:W-:-:S05]  /*0100*/  LOP3.LUT R0, R0, 0x7ff, RZ, 0xc0, !PT ;  /* 0x000007ff00007812 */ /* 0x000fca00078ec0ff */
[----:B------:R-:W-:-:S05]  /*0110*/  VIADD R9, R0, 0xfffffc0c ;  /* 0xfffffc0c00097836 */ /* 0x000fca0000000000 */
[CC--:B------:R-:W-:Y:S02]  /*0120*/  SHF.L.U32 R0, R4.reuse, R9.reuse, RZ ;  /* 0x0000000904007219 */ /* 0x0c0fe400000006ff */
[----:B------:R-:W-:Y:S02]  /*0130*/  SHF.L.U64.HI R9, R4, R9, R5 ;  /* 0x0000000904097219 */ /* 0x000fe40000010205 */
[----:B------:R-:W-:-:S04]  /*0140*/  ISETP.NE.U32.AND P0, PT, R0, RZ, PT ;  /* 0x000000ff0000720c */ /* 0x000fc80003f05070 */
[----:B------:R-:W-:-:S04]  /*0150*/  ISETP.NE.AND.EX P0, PT, R9, -0x80000000, PT, P0 ;  /* 0x800000000900780c */ /* 0x000fc80003f05300 */
[----:B------:R-:W-:Y:S02]  /*0160*/  PLOP3.LUT P1, PT, P0, PT, PT, 0x8, 0x80 ;  /* 0x000000000080781c */ /* 0x000fe4000072e170 */
[----:B---3--:R-:W-:Y:S01]  /*0170*/  FSETP.NEU.AND P2, PT, R3, RZ, PT ;  /* 0x000000ff0300720b */ /* 0x008fe20003f4d000 */
[----:B------:R-:W0:Y:S03]  /*0180*/  F2F.F64.F32 R6, R3 ;  /* 0x0000000300067310 */ /* 0x000e260000201800 */
[----:B------:R-:W-:-:S09]  /*0190*/  ISETP.GE.OR P3, PT, R5, RZ, P2 ;  /* 0x000000ff0500720c */ /* 0x000fd20001766670 */
[----:B------:R-:W-:Y:S01]  /*01a0*/  @!P2 DSETP.NEU.AND P1, PT, |R4|, 0.5, !P0 ;  /* 0x3fe000000400a42a */ /* 0x000fe2000472d200 */
[----:B------:R-:W-:-:S05]  /*01b0*/  @!P2 IMAD.MOV.U32 R8, RZ, RZ, RZ ;  /* 0x000000ffff08a224 */ /* 0x000fca00078e00ff */
[----:B0-----:R-:W-:-:S04]  /*01c0*/  @!P2 SEL R9, R7, RZ, P1 ;  /* 0x000000ff0709a207 */ /* 0x001fc80000800000 */
[----:B------:R-:W-:Y:S01]  /*01d0*/  @!P3 LOP3.LUT R9, R9, 0x7ff00000, RZ, 0xfc, !PT ;  /* 0x7ff000000909b812 */ /* 0x000fe200078efcff */
[----:B------:R-:W-:Y:S06]  /*01e0*/  @!P2 BRA `(.L_x_140) ;  /* 0x000000000044a947 */ /* 0x000fec0003800000 */
[----:B------:R-:W-:Y:S01]  /*01f0*/  DADD R8, -RZ, |R6| ;  /* 0x00000000ff087229 */ /* 0x000fe20000000506 */
[----:B------:R-:W-:Y:S01]  /*0200*/  BSSY.RECONVERGENT B1, `(.L_x_141) ;  /* 0x0000003000017945 */ /* 0x000fe20003800200 */
[----:B------:R-:W-:-:S09]  /*0210*/  MOV R0, 0x230 ;  /* 0x0000023000007802 */ /* 0x000fd20000000f00 */
[----:B------:R-:W-:Y:S05]  /*0220*/  CALL.REL.NOINC `($vectorPow$__internal_accurate_pow) ;  /* 0x0000000000dc7944 */ /* 0x000fea0003c00000 */
[----:B------:R-:W-:Y:S05]  /*0230*/  BSYNC.RECONVERGENT B1 ;  /* 0x0000000000017941 */ /* 0x000fea0003800200 */
.L_x_141:
[----:B------:R-:W0:Y:S01]  /*0240*/  FRND.F64.TRUNC R8, R4 ;  /* 0x0000000400087313 */ /* 0x000e22000030d800 */
[----:B------:R-:W-:Y:S01]  /*0250*/  IMAD.MOV.U32 R10, RZ, RZ, R13 ;  /* 0x000000ffff0a7224 */ /* 0x000fe200078e000d */
[----:B------:R-:W-:Y:S01]  /*0260*/  ISETP.GE.AND P2, PT, R7, RZ, PT ;  /* 0x000000ff0700720c */ /* 0x000fe20003f46270 */
[----:B------:R-:W-:-:S06]  /*0270*/  IMAD.MOV.U32 R11, RZ, RZ, R14 ;  /* 0x000000ffff0b7224 */ /* 0x000fcc00078e000e */
[----:B------:R-:W-:Y:S02]  /*0280*/  DADD R10, -RZ, -R10 ;  /* 0x00000000ff0a7229 */ /* 0x000fe4000000090a */
[----:B0-----:R-:W-:-:S08]  /*0290*/  DSETP.NEU.AND P0, PT, R8, R4, PT ;  /* 0x000000040800722a */ /* 0x001fd00003f0d000 */
[-C--:B------:R-:W-:Y:S02]  /*02a0*/  FSEL R8, R10, R13.reuse, P1 ;  /* 0x0000000d0a087208 */ /* 0x080fe40000800000 */
[-C--:B------:R-:W-:Y:S02]  /*02b0*/  FSEL R9, R11, R14.reuse, P1 ;  /* 0x0000000e0b097208 */ /* 0x080fe40000800000 */
[----:B------:R-:W-:Y:S02]  /*02c0*/  FSEL R8, R8, R13, !P2 ;  /* 0x0000000d08087208 */ /* 0x000fe40005000000 */
[----:B------:R-:W-:Y:S02]  /*02d0*/  FSEL R9, R9, R14, !P2 ;  /* 0x0000000e09097208 */ /* 0x000fe40005000000 */
[----:B------:R-:W-:Y:S02]  /*02e0*/  @P0 FSEL R8, R8, RZ, P2 ;  /* 0x000000ff08080208 */ /* 0x000fe40001000000 */
[----:B------:R-:W-:-:S07]  /*02f0*/  @P0 FSEL R9, R9, -QNAN , P2 ;  /* 0xfff8000009090808 */ /* 0x000fce0001000000 */
.L_x_140:
[----:B------:R-:W-:Y:S05]  /*0300*/  BSYNC.RECONVERGENT B0 ;  /* 0x0000000000007941 */ /* 0x000fea0003800200 */
.L_x_139:
[----:B------:R-:W-:Y:S01]  /*0310*/  DADD R10, R6, R4 ;  /* 0x00000000060a7229 */ /* 0x000fe20000000004 */
[----:B------:R-:W-:Y:S09]  /*0320*/  BSSY.RECONVERGENT B0, `(.L_x_142) ;  /* 0x000001d000007945 */ /* 0x000ff20003800200 */
[----:B------:R-:W-:-:S04]  /*0330*/  LOP3.LUT R10, R11, 0x7ff00000, RZ, 0xc0, !PT ;  /* 0x7ff000000b0a7812 */ /* 0x000fc800078ec0ff */
[----:B------:R-:W-:-:S13]  /*0340*/  ISETP.NE.AND P0, PT, R10, 0x7ff00000, PT ;  /* 0x7ff000000a00780c */ /* 0x000fda0003f05270 */
[----:B------:R-:W-:Y:S05]  /*0350*/  @P0 BRA `(.L_x_143) ;  /* 0x0000000000640947 */ /* 0x000fea0003800000 */
[----:B------:R-:W0:Y:S02]  /*0360*/  LDCU UR6, c[0x0][0x390] ;  /* 0x00007200ff0677ac */ /* 0x000e240008000800 */
[----:B0-----:R-:W-:-:S13]  /*0370*/  FSETP.NAN.AND P0, PT, R3, UR6, PT ;  /* 0x0000000603007c0b */ /* 0x001fda000bf08000 */
[----:B------:R-:W-:Y:S01]  /*0380*/  @P0 DADD R8, R6, R4 ;  /* 0x0000000006080229 */ /* 0x000fe20000000004 */
[----:B------:R-:W-:Y:S10]  /*0390*/  @P0 BRA `(.L_x_143) ;  /* 0x0000000000540947 */ /* 0x000ff40003800000 */
[----:B------:R-:W-:-:S14]  /*03a0*/  DSETP.NEU.AND P0, PT, |R4|, +INF , PT ;  /* 0x7ff000000400742a */ /* 0x000fdc0003f0d200 */
[----:B------:R-:W-:Y:S05]  /*03b0*/  @P0 BRA `(.L_x_144) ;  /* 0x0000000000200947 */ /* 0x000fea0003800000 */
[----:B------:R-:W-:Y:S01]  /*03c0*/  ISETP.GE.AND P1, PT, R5, RZ, PT ;  /* 0x000000ff0500720c */ /* 0x000fe20003f26270 */
[----:B------:R-:W-:-:S06]  /*03d0*/  DSETP.GT.AND P0, PT, |R6|, 1, PT ;  /* 0x3ff000000600742a */ /* 0x000fcc0003f04200 */
[----:B------:R-:W-:Y:S02]  /*03e0*/  SEL R8, RZ, 0x7ff00000, !P0 ;  /* 0x7ff00000ff087807 */ /* 0x000fe40004000000 */
[----:B------:R-:W-:-:S04]  /*03f0*/  FSETP.NEU.AND P0, PT, R3, -1, PT ;  /* 0xbf8000000300780b */ /* 0x000fc80003f0d000 */
[----:B------:R-:W-:-:S04]  /*0400*/  @!P1 LOP3.LUT R8, R8, 0x7ff00000, RZ, 0x3c, !PT ;  /* 0x7ff0000008089812 */ /* 0x000fc800078e3cff */
[----:B------:R-:W-:Y:S01]  /*0410*/  SEL R9, R8, 0x3ff00000, P0 ;  /* 0x3ff0000008097807 */ /* 0x000fe20000000000 */
[----:B------:R-:W-:Y:S01]  /*0420*/  IMAD.MOV.U32 R8, RZ, RZ, RZ ;  /* 0x000000ffff087224 */ /* 0x000fe200078e00ff */
[----:B------:R-:W-:Y:S06]  /*0430*/  BRA `(.L_x_143) ;  /* 0x00000000002c7947 */ /* 0x000fec0003800000 */
.L_x_144:
[----:B------:R-:W-:-:S14]  /*0440*/  DSETP.NEU.AND P0, PT, |R6|, +INF , PT ;  /* 0x7ff000000600742a */ /* 0x000fdc0003f0d200 */
[----:B------:R-:W-:Y:S05]  /*0450*/  @P0 BRA `(.L_x_143) ;  /* 0x0000000000240947 */ /* 0x000fea0003800000 */
[----:B------:R-:W-:Y:S01]  /*0460*/  ISETP.GE.AND P0, PT, R5, RZ, PT ;  /* 0x000000ff0500720c */ /* 0x000fe20003f06270 */
[----:B------:R-:W-:Y:S01]  /*0470*/  IMAD.MOV.U32 R8, RZ, RZ, RZ ;  /* 0x000000ffff087224 */ /* 0x000fe200078e00ff */
[----:B------:R-:W-:Y:S02]  /*0480*/  ISETP.GE.AND P2, PT, R7, RZ, PT ;  /* 0x000000ff0700720c */ /* 0x000fe40003f46270 */
[----:B------:R-:W-:Y:S02]  /*0490*/  SEL R9, RZ, 0x7ff00000, !P0 ;  /* 0x7ff00000ff097807 */ /* 0x000fe40004000000 */
[----:B------:R-:W-:-:S03]  /*04a0*/  LOP3.LUT R4, R5, 0x7fffffff, RZ, 0xc0, !PT ;  /* 0x7fffffff05047812 */ /* 0x000fc600078ec0ff */
[----:B------:R-:W-:Y:S01]  /*04b0*/  VIADD R0, R9, 0x80000000 ;  /* 0x8000000009007836 */ /* 0x000fe20000000000 */
[----:B------:R-:W-:-:S04]  /*04c0*/  ISETP.NE.AND P0, PT, R4, 0x3fe00000, PT ;  /* 0x3fe000000400780c */ /* 0x000fc80003f05270 */
[----:B------:R-:W-:-:S04]  /*04d0*/  SEL R0, R0, R9, P0 ;  /* 0x0000000900007207 */ /* 0x000fc80000000000 */
[----:B------:R-:W-:-:S07]  /*04e0*/  @!P2 SEL R9, R0, R9, P1 ;  /* 0x000000090009a207 */ /* 0x000fce0000800000 */
.L_x_143:
[----:B------:R-:W-:Y:S05]  /*04f0*/  BSYNC.RECONVERGENT B0 ;  /* 0x0000000000007941 */ /* 0x000fea0003800200 */
.L_x_142:
[----:B------:R-:W0:Y:S01]  /*0500*/  LDC.64 R4, c[0x0][0x388] ;  /* 0x0000e200ff047b82 */ /* 0x000e220000000a00 */
[----:B------:R-:W1:Y:S01]  /*0510*/  LDCU UR6, c[0x0][0x390] ;  /* 0x00007200ff0677ac */ /* 0x000e620008000800 */
[----:B------:R-:W2:Y:S01]  /*0520*/  F2F.F32.F64 R8, R8 ;  /* 0x0000000800087310 */ /* 0x000ea20000301000 */
[----:B------:R-:W-:-:S04]  /*0530*/  FSETP.NEU.AND P0, PT, R3, 1, PT ;  /* 0x3f8000000300780b */ /* 0x000fc80003f0d000 */
[----:B--2---:R-:W-:Y:S02]  /*0540*/  FSEL R0, R8, 1, P0 ;  /* 0x3f80000008007808 */ /* 0x004fe40000000000 */
[----:B-1----:R-:W-:Y:S01]  /*0550*/  FSETP.NEU.AND P1, PT, RZ, UR6, PT ;  /* 0x00000006ff007c0b */ /* 0x002fe2000bf2d000 */
[----:B0-----:R-:W-:-:S03]  /*0560*/  IMAD.WIDE R2, R2, 0x4, R4 ;  /* 0x0000000402027825 */ /* 0x001fc600078e0204 */
[----:B------:R-:W-:-:S05]  /*0570*/  FSEL R5, R0, 1, P1 ;  /* 0x3f80000000057808 */ /* 0x000fca0000800000 */
[----:B------:R-:W-:Y:S01]  /*0580*/  STG.E desc[UR4][R2.64], R5 ;  /* 0x0000000502007986 */ /* 0x000fe2000c101904 */
[----:B------:R-:W-:Y:S05]  /*0590*/  EXIT ;  /* 0x000000000000794d */ /* 0x000fea0003800000 */
        .type           $vectorPow$__internal_accurate_pow,@function
        .size           $vectorPow$__internal_accurate_pow,(.L_x_188 - $vectorPow$__internal_accurate_pow)
$vectorPow$__internal_accurate_pow:
[----:B------:R-:W-:Y:S01]  /*05a0*/  ISETP.GT.U32.AND P0, PT, R9, 0xfffff, PT ;  /* 0x000fffff0900780c */ /* 0x000fe20003f04070 */
[----:B------:R-:W-:Y:S01]  /*05b0*/  IMAD.MOV.U32 R12, RZ, RZ, R9 ;  /* 0x000000ffff0c7224 */ /* 0x000fe200078e0009 */
[----:B------:R-:W-:Y:S01]  /*05c0*/  UMOV UR6, 0x7d2cafe2 ;  /* 0x7d2cafe200067882 */ /* 0x000fe20000000000 */
[----:B------:R-:W-:Y:S01]  /*05d0*/  IMAD.MOV.U32 R16, RZ, RZ, RZ ;  /* 0x000000ffff107224 */ /* 0x000fe200078e00ff */
[----:B------:R-:W-:Y:S01]  /*05e0*/  UMOV UR7, 0x3eb0f5ff ;  /* 0x3eb0f5ff00077882 */ /* 0x000fe20000000000 */
[----:B------:R-:W-:Y:S01]  /*05f0*/  IMAD.MOV.U32 R22, RZ, RZ, 0x41ad3b5a ;  /* 0x41ad3b5aff167424 */ /* 0x000fe200078e00ff */
[----:B------:R-:W-:Y:S01]  /*0600*/  UMOV UR8, 0x3b39803f ;  /* 0x3b39803f00087882 */ /* 0x000fe20000000000 */
[----:B------:R-:W-:Y:S01]  /*0610*/  IMAD.MOV.U32 R23, RZ, RZ, 0x3ed0f5d2 ;  /* 0x3ed0f5d2ff177424 */ /* 0x000fe200078e00ff */
[----:B------:R-:W-:-:S05]  /*0620*/  UMOV UR9, 0x3c7abc9e ;  /* 0x3c7abc9e00097882 */ /* 0x000fca0000000000 */
[----:B------:R-:W-:-:S10]  /*0630*/  @!P0 DMUL R10, R8, 1.80143985094819840000e+16 ;  /* 0x43500000080a8828 */ /* 0x000fd40000000000 */
[----:B------:R-:W-:Y:S02]  /*0640*/  @!P0 IMAD.MOV.U32 R12, RZ, RZ, R11 ;  /* 0x000000ffff0c8224 */ /* 0x000fe400078e000b */
[----:B------:R-:W-:-:S03]  /*0650*/  @!P0 IMAD.MOV.U32 R8, RZ, RZ, R10 ;  /* 0x000000ffff088224 */ /* 0x000fc600078e000a */
[----:B------:R-:W-:Y:S01]  /*0660*/  LOP3.LUT R12, R12, 0x800fffff, RZ, 0xc0, !PT ;  /* 0x800fffff0c0c7812 */ /* 0x000fe200078ec0ff */
[----:B------:R-:W-:Y:S01]  /*0670*/  IMAD.MOV.U32 R14, RZ, RZ, R8 ;  /* 0x000000ffff0e7224 */ /* 0x000fe200078e0008 */
[----:B------:R-:W-:Y:S02]  /*0680*/  SHF.R.U32.HI R8, RZ, 0x14, R9 ;  /* 0x00000014ff087819 */ /* 0x000fe40000011609 */
[----:B------:R-:W-:Y:S02]  /*0690*/  LOP3.LUT R15, R12, 0x3ff00000, RZ, 0xfc, !PT ;  /* 0x3ff000000c0f7812 */ /* 0x000fe400078efcff */
[----:B------:R-:W-:Y:S01]  /*06a0*/  @!P0 LEA.HI R8, R11, 0xffffffca, RZ, 0xc ;  /* 0xffffffca0b088811 */ /* 0x000fe200078f60ff */
[----:B------:R-:W-:Y:S01]  /*06b0*/  IMAD.MOV.U32 R11, RZ, RZ, 0x43300000 ;  /* 0x43300000ff0b7424 */ /* 0x000fe200078e00ff */
[----:B------:R-:W-:-:S03]  /*06c0*/  ISETP.GE.U32.AND P2, PT, R15, 0x3ff6a09f, PT ;  /* 0x3ff6a09f0f00780c */ /* 0x000fc60003f46070 */
[----:B------:R-:W-:-:S10]  /*06d0*/  VIADD R10, R8, 0xfffffc01 ;  /* 0xfffffc01080a7836 */ /* 0x000fd40000000000 */
[----:B------:R-:W-:Y:S02]  /*06e0*/  @P2 VIADD R13, R15, 0xfff00000 ;  /* 0xfff000000f0d2836 */ /* 0x000fe40000000000 */
[----:B------:R-:W-:Y:S02]  /*06f0*/  @P2 VIADD R10, R8, 0xfffffc02 ;  /* 0xfffffc02080a2836 */ /* 0x000fe40000000000 */
[----:B------:R-:W-:-:S03]  /*0700*/  @P2 IMAD.MOV.U32 R15, RZ, RZ, R13 ;  /* 0x000000ffff0f2224 */ /* 0x000fc600078e000d */
[----:B------:R-:W-:-:S03]  /*0710*/  LOP3.LUT R10, R10, 0x80000000, RZ, 0x3c, !PT ;  /* 0x800000000a0a7812 */ /* 0x000fc600078e3cff */
[C---:B------:R-:W-:Y:S02]  /*0720*/  DADD R18, R14.reuse, 1 ;  /* 0x3ff000000e127429 */ /* 0x040fe40000000000 */
[----:B------:R-:W-:-:S04]  /*0730*/  DADD R14, R14, -1 ;  /* 0xbff000000e0e7429 */ /* 0x000fc80000000000 */
        /* <DEDUP_REMOVED lines=22> */
[----:B------:R-:W-:-:S05]  /*08a0*/  DMUL R16, R16, R24 ;  /* 0x0000001810107228 */ /* 0x000fca0000000000 */
[----:B------:R-:W-:Y:S01]  /*08b0*/  DFMA R18, R20, R18, UR6 ;  /* 0x0000000614127e2b */ /* 0x000fe20008000012 */
[----:B------:R-:W-:Y:S01]  /*08c0*/  UMOV UR6, 0x99999dfb ;  /* 0x99999dfb00067882 */ /* 0x000fe20000000000 */
[----:B------:R-:W-:-:S06]  /*08d0*/  UMOV UR7, 0x3f899999 ;  /* 0x3f89999900077882 */ /* 0x000fcc0000000000 */
[----:B------:R-:W-:Y:S01]  /*08e0*/  DFMA R22, R20, R18, UR6 ;  /* 0x0000000614167e2b */ /* 0x000fe20008000012 */
[----:B------:R-:W-:Y:S01]  /*08f0*/  UMOV UR6, 0x55555555 ;  /* 0x5555555500067882 */ /* 0x000fe20000000000 */
[----:B------:R-:W-:Y:S01]  /*0900*/  UMOV UR7, 0x3fb55555 ;  /* 0x3fb5555500077882 */ /* 0x000fe20000000000 */
[----:B------:R-:W-:-:S05]  /*0910*/  DMUL R18, R12, R12 ;  /* 0x0000000c0c127228 */ /* 0x000fca0000000000 */
[----:B------:R-:W-:-:S03]  /*0920*/  DFMA R14, R20, R22, UR6 ;  /* 0x00000006140e7e2b */ /* 0x000fc60008000016 */
[----:B------:R-:W-:-:S05]  /*0930*/  DMUL R26, R12, R18 ;  /* 0x000000120c1a7228 */ /* 0x000fca0000000000 */
[----:B------:R-:W-:Y:S01]  /*0940*/  DADD R24, -R14, UR6 ;  /* 0x000000060e187e29 */ /* 0x000fe20008000100 */
[----:B------:R-:W-:Y:S01]  /*0950*/  UMOV UR6, 0xb9e7b0 ;  /* 0x00b9e7b000067882 */ /* 0x000fe20000000000 */
[----:B------:R-:W-:-:S06]  /*0960*/  UMOV UR7, 0x3c46a4cb ;  /* 0x3c46a4cb00077882 */ /* 0x000fcc0000000000 */
[----:B------:R-:W-:Y:S02]  /*0970*/  DFMA R20, R20, R22, R24 ;  /* 0x000000161414722b */ /* 0x000fe40000000018 */
[----:B------:R-:W-:Y:S01]  /*0980*/  DFMA R22, R12, R12, -R18 ;  /* 0x0000000c0c16722b */ /* 0x000fe20000000812 */
[----:B------:R-:W-:Y:S02]  /*0990*/  VIADD R25, R17, 0x100000 ;  /* 0x0010000011197836 */ /* 0x000fe40000000000 */
[----:B------:R-:W-:-:S06]  /*09a0*/  IMAD.MOV.U32 R24, RZ, RZ, R16 ;  /* 0x000000ffff187224 */ /* 0x000fcc00078e0010 */
[----:B------:R-:W-:Y:S02]  /*09b0*/  DFMA R22, R12, R24, R22 ;  /* 0x000000180c16722b */ /* 0x000fe40000000016 */
[----:B------:R-:W-:Y:S01]  /*09c0*/  DADD R24, R20, -UR6 ;  /* 0x8000000614187e29 */ /* 0x000fe20008000000 */
[----:B------:R-:W-:Y:S01]  /*09d0*/  UMOV UR6, 0x80000000 ;  /* 0x8000000000067882 */ /* 0x000fe20000000000 */
[----:B------:R-:W-:Y:S01]  /*09e0*/  DFMA R20, R12, R18, -R26 ;  /* 0x000000120c14722b */ /* 0x000fe2000000081a */
[----:B------:R-:W-:Y:S02]  /*09f0*/  UMOV UR7, 0x43300000 ;  /* 0x4330000000077882 */ /* 0x000fe40000000000 */
[----:B------:R-:W-:Y:S01]  /*0a00*/  DADD R10, R10, -UR6 ;  /* 0x800000060a0a7e29 */ /* 0x000fe20008000000 */
[----:B------:R-:W-:Y:S01]  /*0a10*/  UMOV UR6, 0xfefa39ef ;  /* 0xfefa39ef00067882 */ /* 0x000fe20000000000 */
[----:B------:R-:W-:-:S03]  /*0a20*/  UMOV UR7, 0x3fe62e42 ;  /* 0x3fe62e4200077882 */ /* 0x000fc60000000000 */
        /* <DEDUP_REMOVED lines=16> */
[----:B------:R-:W-:-:S08]  /*0b30*/  DADD R12, R16, R12 ;  /* 0x00000000100c7229 */ /* 0x000fd0000000000c */
[----:B------:R-:W-:-:S08]  /*0b40*/  DADD R14, R18, R12 ;  /* 0x00000000120e7229 */ /* 0x000fd0000000000c */
[--C-:B------:R-:W-:Y:S02]  /*0b50*/  DFMA R8, R10, UR6, R14.reuse ;  /* 0x000000060a087c2b */ /* 0x100fe4000800000e */
[----:B------:R-:W-:-:S06]  /*0b60*/  DADD R18, R18, -R14 ;  /* 0x0000000012127229 */ /* 0x000fcc000000080e */
[----:B------:R-:W-:Y:S02]  /*0b70*/  DFMA R16, R10, -UR6, R8 ;  /* 0x800000060a107c2b */ /* 0x000fe40008000008 */
[----:B------:R-:W-:-:S06]  /*0b80*/  DADD R18, R12, R18 ;  /* 0x000000000c127229 */ /* 0x000fcc0000000012 */
[----:B------:R-:W-:Y:S01]  /*0b90*/  DADD R16, -R14, R16 ;  /* 0x000000000e107229 */ /* 0x000fe20000000110 */
[----:B------:R-:W-:Y:S01]  /*0ba0*/  LOP3.LUT R15, R5, 0xff0fffff, RZ, 0xc0, !PT ;  /* 0xff0fffff050f7812 */ /* 0x000fe200078ec0ff */
[----:B------:R-:W-:-:S06]  /*0bb0*/  IMAD.MOV.U32 R14, RZ, RZ, R4 ;  /* 0x000000ffff0e7224 */ /* 0x000fcc00078e0004 */
[----:B------:R-:W-:-:S08]  /*0bc0*/  DADD R16, R18, -R16 ;  /* 0x0000000012107229 */ /* 0x000fd00000000810 */
[----:B------:R-:W-:Y:S01]  /*0bd0*/  DFMA R16, R10, UR8, R16 ;  /* 0x000000080a107c2b */ /* 0x000fe20008000010 */
[----:B------:R-:W-:-:S05]  /*0be0*/  IMAD.SHL.U32 R10, R5, 0x2, RZ ;  /* 0x00000002050a7824 */ /* 0x000fca00078e00ff */
[----:B------:R-:W-:Y:S02]  /*0bf0*/  ISETP.GT.U32.AND P0, PT, R10, -0x2000001, PT ;  /* 0xfdffffff0a00780c */ /* 0x000fe40003f04070 */
[----:B------:R-:W-:Y:S02]  /*0c00*/  DADD R10, R8, R16 ;  /* 0x00000000080a7229 */ /* 0x000fe40000000010 */
[----:B------:R-:W-:-:S06]  /*0c10*/  SEL R15, R15, R5, P0 ;  /* 0x000000050f0f7207 */ /* 0x000fcc0000000000 */
[----:B------:R-:W-:Y:S02]  /*0c20*/  DADD R12, R8, -R10 ;  /* 0x00000000080c7229 */ /* 0x000fe4000000080a */
[----:B------:R-:W-:-:S06]  /*0c30*/  DMUL R8, R10, R14 ;  /* 0x0000000e0a087228 */ /* 0x000fcc0000000000 */
[----:B------:R-:W-:Y:S02]  /*0c40*/  DADD R12, R16, R12 ;  /* 0x00000000100c7229 */ /* 0x000fe4000000000c */
[----:B------:R-:W-:-:S08]  /*0c50*/  DFMA R10, R10, R14, -R8 ;  /* 0x0000000e0a0a722b */ /* 0x000fd00000000808 */
[----:B------:R-:W-:Y:S01]  /*0c60*/  DFMA R14, R12, R14, R10 ;  /* 0x0000000e0c0e722b */ /* 0x000fe2000000000a */
[----:B------:R-:W-:Y:S02]  /*0c70*/  IMAD.MOV.U32 R12, RZ, RZ, 0x652b82fe ;  /* 0x652b82feff0c7424 */ /* 0x000fe400078e00ff */
[----:B------:R-:W-:-:S05]  /*0c80*/  IMAD.MOV.U32 R13, RZ, RZ, 0x3ff71547 ;  /* 0x3ff71547ff0d7424 */ /* 0x000fca00078e00ff */
        /* <DEDUP_REMOVED lines=11> */
[----:B------:R-:W-:Y:S01]  /*0d40*/  IMAD.MOV.U32 R18, RZ, RZ, -0x35dec16 ;  /* 0xfca213eaff127424 */ /* 0x000fe200078e00ff */
[----:B------:R-:W-:Y:S01]  /*0d50*/  UMOV UR7, 0x3e5ade15 ;  /* 0x3e5ade1500077882 */ /* 0x000fe20000000000 */
[----:B------:R-:W-:-:S06]  /*0d60*/  IMAD.MOV.U32 R19, RZ, RZ, 0x3e928af3 ;  /* 0x3e928af3ff137424 */ /* 0x000fcc00078e00ff */
        /* <DEDUP_REMOVED lines=27> */
[----:B------:R-:W-:Y:S02]  /*0f20*/  IMAD R9, R12, 0x100000, R17 ;  /* 0x001000000c097824 */ /* 0x000fe400078e0211 */
[----:B------:R-:W-:Y:S01]  /*0f30*/  IMAD.MOV.U32 R8, RZ, RZ, R16 ;  /* 0x000000ffff087224 */ /* 0x000fe200078e0010 */
[----:B------:R-:W-:Y:S06]  /*0f40*/  @!P0 BRA `(.L_x_145) ;  /* 0x0000000000308947 */ /* 0x000fec0003800000 */
[----:B------:R-:W-:Y:S01]  /*0f50*/  FSETP.GEU.AND P2, PT, |R11|, 4.2275390625, PT ;  /* 0x408748000b00780b */ /* 0x000fe20003f4e200 */
[C---:B------:R-:W-:Y:S02]  /*0f60*/  DADD R18, R10.reuse, +INF ;  /* 0x7ff000000a127429 */ /* 0x040fe40000000000 */
[----:B------:R-:W-:-:S08]  /*0f70*/  DSETP.GEU.AND P0, PT, R10, RZ, PT ;  /* 0x000000ff0a00722a */ /* 0x000fd00003f0e000 */
[----:B------:R-:W-:Y:S02]  /*0f80*/  FSEL R9, R19, RZ, P0 ;  /* 0x000000ff13097208 */ /* 0x000fe40000000000 */
[----:B------:R-:W-:-:S04]  /*0f90*/  @!P2 LEA.HI R8, R12, R12, RZ, 0x1 ;  /* 0x0000000c0c08a211 */ /* 0x000fc800078f08ff */
[----:B------:R-:W-:Y:S02]  /*0fa0*/  @!P2 SHF.R.S32.HI R11, RZ, 0x1, R8 ;  /* 0x00000001ff0ba819 */ /* 0x000fe40000011408 */
[----:B------:R-:W-:-:S03]  /*0fb0*/  FSEL R8, R18, RZ, P0 ;  /* 0x000000ff12087208 */ /* 0x000fc60000000000 */
[----:B------:R-:W-:Y:S02]  /*0fc0*/  @!P2 IMAD.IADD R10, R12, 0x1, -R11 ;  /* 0x000000010c0aa824 */ /* 0x000fe400078e0a0b */
[----:B------:R-:W-:-:S03]  /*0fd0*/  @!P2 IMAD R17, R11, 0x100000, R17 ;  /* 0x001000000b11a824 */ /* 0x000fc600078e0211 */
[----:B------:R-:W-:Y:S01]  /*0fe0*/  @!P2 LEA R11, R10, 0x3ff00000, 0x14 ;  /* 0x3ff000000a0ba811 */ /* 0x000fe200078ea0ff */
[----:B------:R-:W-:-:S06]  /*0ff0*/  @!P2 IMAD.MOV.U32 R10, RZ, RZ, RZ ;  /* 0x000000ffff0aa224 */ /* 0x000fcc00078e00ff */
[----:B------:R-:W-:-:S11]  /*1000*/  @!P2 DMUL R8, R16, R10 ;  /* 0x0000000a1008a228 */ /* 0x000fd60000000000 */
.L_x_145:
[----:B------:R-:W-:Y:S02]  /*1010*/  DFMA R14, R14, R8, R8 ;  /* 0x000000080e0e722b */ /* 0x000fe40000000008 */
[----:B------:R-:W-:-:S08]  /*1020*/  DSETP.NEU.AND P0, PT, |R8|, +INF , PT ;  /* 0x7ff000000800742a */ /* 0x000fd00003f0d200 */
[----:B------:R-:W-:Y:S01]  /*1030*/  FSEL R13, R8, R14, !P0 ;  /* 0x0000000e080d7208 */ /* 0x000fe20004000000 */
[----:B------:R-:W-:Y:S01]  /*1040*/  IMAD.MOV.U32 R8, RZ, RZ, R0 ;  /* 0x000000ffff087224 */ /* 0x000fe200078e0000 */
[----:B------:R-:W-:Y:S01]  /*1050*/  FSEL R14, R9, R15, !P0 ;  /* 0x0000000f090e7208 */ /* 0x000fe20004000000 */
[----:B------:R-:W-:-:S04]  /*1060*/  IMAD.MOV.U32 R9, RZ, RZ, 0x0 ;  /* 0x00000000ff097424 */ /* 0x000fc800078e00ff */
[----:B------:R-:W-:Y:S05]  /*1070*/  RET.REL.NODEC R8 `(vectorPow) ;  /* 0xffffffec08e07950 */ /* 0x000fea0003c3ffff */
.L_x_146:
        /* <DEDUP_REMOVED lines=16> */
.L_x_188:


//--------------------- .text.vectorMin           --------------------------
	.section	.text.vectorMin,"ax",@progbits
	.align	128
        .global         vectorMin
        .type           vectorMin,@function
        .size           vectorMin,(.L_x_201 - vectorMin)
        .other          vectorMin,@"STO_CUDA_ENTRY STV_DEFAULT"
vectorMin:
.text.vectorMin:
        /* <DEDUP_REMOVED lines=10> */
[----:B------:R-:W2:Y:S06]  /*00a0*/  LDCU UR6, c[0x0][0x390] ;  /* 0x00007200ff0677ac */ /* 0x000eac0008000800 */
[----:B------:R-:W3:Y:S01]  /*00b0*/  LDC.64 R4, c[0x0][0x388] ;  /* 0x0000e200ff047b82 */ /* 0x000ee20000000a00 */
[----:B0-----:R-:W-:-:S06]  /*00c0*/  IMAD.WIDE R2, R7, 0x4, R2 ;  /* 0x0000000407027825 */ /* 0x001fcc00078e0202 */
[----:B-1----:R-:W2:Y:S01]  /*00d0*/  LDG.E.CONSTANT R2, desc[UR4][R2.64] ;  /* 0x0000000402027981 */ /* 0x002ea2000c1e9900 */
[----:B---3--:R-:W-:Y:S01]  /*00e0*/  IMAD.WIDE R4, R7, 0x4, R4 ;  /* 0x0000000407047825 */ /* 0x008fe200078e0204 */
[----:B--2---:R-:W-:-:S05]  /*00f0*/  FMNMX R7, R2, UR6, PT ;  /* 0x0000000602077c09 */ /* 0x004fca000b800000 */
[----:B------:R-:W-:Y:S01]  /*0100*/  STG.E desc[UR4][R4.64], R7 ;  /* 0x0000000704007986 */ /* 0x000fe2000c101904 */
[----:B------:R-:W-:Y:S05]  /*0110*/  EXIT ;  /* 0x000000000000794d */ /* 0x000fea0003800000 */
.L_x_147:
        /* <DEDUP_REMOVED lines=14> */
.L_x_201:


//--------------------- .text.vectorMax           --------------------------
	.section	.text.vectorMax,"ax",@progbits
	.align	128
        .global         vectorMax
        .type           vectorMax,@function
        .size           vectorMax,(.L_x_202 - vectorMax)
        .other          vectorMax,@"STO_CUDA_ENTRY STV_DEFAULT"
vectorMax:
.text.vectorMax:
        /* <DEDUP_REMOVED lines=15> */
[----:B--2---:R-:W-:-:S05]  /*00f0*/  FMNMX R7, R2, UR6, !PT ;  /* 0x0000000602077c09 */ /* 0x004fca000f800000 */
[----:B------:R-:W-:Y:S01]  /*0100*/  STG.E desc[UR4][R4.64], R7 ;  /* 0x0000000704007986 */ /* 0x000fe2000c101904 */
[----:B------:R-:W-:Y:S05]  /*0110*/  EXIT ;  /* 0x000000000000794d */ /* 0x000fea0003800000 */
.L_x_148:
        /* <DEDUP_REMOVED lines=14> */
.L_x_202:


//--------------------- .text.vectorMul           --------------------------
	.section	.text.vectorMul,"ax",@progbits
	.align	128
        .global         vectorMul
        .type           vectorMul,@function
        .size           vectorMul,(.L_x_203 - vectorMul)
        .other          vectorMul,@"STO_CUDA_ENTRY STV_DEFAULT"
vectorMul:
.text.vectorMul:
        /* <DEDUP_REMOVED lines=10> */
[----:B------:R-:W2:Y:S08]  /*00a0*/  LDC.64 R4, c[0x0][0x388] ;  /* 0x0000e200ff047b82 */ /* 0x000eb00000000a00 */
[----:B------:R-:W3:Y:S01]  /*00b0*/  LDC.64 R6, c[0x0][0x390] ;  /* 0x0000e400ff067b82 */ /* 0x000ee20000000a00 */
[----:B0-----:R-:W-:-:S06]  /*00c0*/  IMAD.WIDE R2, R9, 0x4, R2 ;  /* 0x0000000409027825 */ /* 0x001fcc00078e0202 */
[----:B-1----:R-:W4:Y:S01]  /*00d0*/  LDG.E.CONSTANT R2, desc[UR4][R2.64] ;  /* 0x0000000402027981 */ /* 0x002f22000c1e9900 */
[----:B--2---:R-:W-:-:S06]  /*00e0*/  IMAD.WIDE R4, R9, 0x4, R4 ;  /* 0x0000000409047825 */ /* 0x004fcc00078e0204 */
[----:B------:R-:W4:Y:S01]  /*00f0*/  LDG.E.CONSTANT R5, desc[UR4][R4.64] ;  /* 0x0000000404057981 */ /* 0x000f22000c1e9900 */
[----:B---3--:R-:W-:-:S04]  /*0100*/  IMAD.WIDE R6, R9, 0x4, R6 ;  /* 0x0000000409067825 */ /* 0x008fc800078e0206 */
[----:B----4-:R-:W-:-:S05]  /*0110*/  FMUL R9, R2, R5 ;  /* 0x0000000502097220 */ /* 0x010fca0000400000 */
[----:B------:R-:W-:Y:S01]  /*0120*/  STG.E desc[UR4][R6.64], R9 ;  /* 0x0000000906007986 */ /* 0x000fe2000c101904 */
[----:B------:R-:W-:Y:S05]  /*0130*/  EXIT ;  /* 0x000000000000794d */ /* 0x000fea0003800000 */
.L_x_149:
        /* <DEDUP_REMOVED lines=12> */
.L_x_203:


//--------------------- .text.vectorDiv           --------------------------
	.section	.text.vectorDiv,"ax",@progbits
	.align	128
        .global         vectorDiv
        .type           vectorDiv,@function
        .size           vectorDiv,(.L_x_189 - vectorDiv)
        .other          vectorDiv,@"STO_CUDA_ENTRY STV_DEFAULT"
vectorDiv:
.text.vectorDiv:
        /* <DEDUP_REMOVED lines=11> */
[----:B0-----:R-:W-:-:S05]  /*00b0*/  IMAD.WIDE R6, R2, 0x4, R6 ;  /* 0x0000000402067825 */ /* 0x001fca00078e0206 */
[----:B-1----:R-:W3:Y:S01]  /*00c0*/  LDG.E.CONSTANT R3, desc[UR4][R6.64] ;  /* 0x0000000406037981 */ /* 0x002ee2000c1e9900 */
[----:B--2---:R-:W-:-:S05]  /*00d0*/  IMAD.WIDE R4, R2, 0x4, R4 ;  /* 0x0000000402047825 */ /* 0x004fca00078e0204 */
[----:B------:R-:W2:Y:S01]  /*00e0*/  LDG.E.CONSTANT R0, desc[UR4][R4.64] ;  /* 0x0000000404007981 */ /* 0x000ea2000c1e9900 */
[----:B------:R-:W-:Y:S01]  /*00f0*/  BSSY.RECONVERGENT B0, `(.L_x_150) ;  /* 0x000000c000007945 */ /* 0x000fe20003800200 */
[----:B---3--:R-:W0:Y:S08]  /*0100*/  MUFU.RCP R8, R3 ;  /* 0x0000000300087308 */ /* 0x008e300000001000 */
[----:B--2---:R-:W1:Y:S01]  /*0110*/  FCHK P0, R0, R3 ;  /* 0x0000000300007302 */ /* 0x004e620000000000 */
[----:B0-----:R-:W-:-:S04]  /*0120*/  FFMA R9, -R3, R8, 1 ;  /* 0x3f80000003097423 */ /* 0x001fc80000000108 */
[----:B------:R-:W-:-:S04]  /*0130*/  FFMA R9, R8, R9, R8 ;  /* 0x0000000908097223 */ /* 0x000fc80000000008 */
[----:B------:R-:W-:-:S04]  /*0140*/  FFMA R8, R0, R9, RZ ;  /* 0x0000000900087223 */ /* 0x000fc800000000ff */
[----:B------:R-:W-:-:S04]  /*0150*/  FFMA R10, -R3, R8, R0 ;  /* 0x00000008030a7223 */ /* 0x000fc80000000100 */
[----:B------:R-:W-:Y:S01]  /*0160*/  FFMA R9, R9, R10, R8 ;  /* 0x0000000a09097223 */ /* 0x000fe20000000008 */
[----:B-1----:R-:W-:Y:S06]  /*0170*/  @!P0 BRA `(.L_x_151) ;  /* 0x00000000000c8947 */ /* 0x002fec0003800000 */
[----:B------:R-:W-:-:S07]  /*0180*/  MOV R4, 0x1a0 ;  /* 0x000001a000047802 */ /* 0x000fce0000000f00 */
[----:B------:R-:W-:Y:S05]  /*0190*/  CALL.REL.NOINC `($__internal_3_$__cuda_sm3x_div_rn_noftz_f32_slowpath) ;  /* 0x0000000000187944 */ /* 0x000fea0003c00000 */
[----:B------:R-:W-:-:S07]  /*01a0*/  IMAD.MOV.U32 R9, RZ, RZ, R0 ;  /* 0x000000ffff097224 */ /* 0x000fce00078e0000 */
.L_x_151:
[----:B------:R-:W-:Y:S05]  /*01b0*/  BSYNC.RECONVERGENT B0 ;  /* 0x0000000000007941 */ /* 0x000fea0003800200 */
.L_x_150:
[----:B------:R-:W0:Y:S02]  /*01c0*/  LDC.64 R4, c[0x0][0x390] ;  /* 0x0000e400ff047b82 */ /* 0x000e240000000a00 */
[----:B0-----:R-:W-:-:S05]  /*01d0*/  IMAD.WIDE R2, R2, 0x4, R4 ;  /* 0x0000000402027825 */ /* 0x001fca00078e0204 */
[----:B------:R-:W-:Y:S01]  /*01e0*/  STG.E desc[UR4][R2.64], R9 ;  /* 0x0000000902007986 */ /* 0x000fe2000c101904 */
[----:B------:R-:W-:Y:S05]  /*01f0*/  EXIT ;  /* 0x000000000000794d */ /* 0x000fea0003800000 */
        .weak           $__internal_3_$__cuda_sm3x_div_rn_noftz_f32_slowpath
        .type           $__internal_3_$__cuda_sm3x_div_rn_noftz_f32_slowpath,@function
        .size           $__internal_3_$__cuda_sm3x_div_rn_noftz_f32_slowpath,(.L_x_189 - $__internal_3_$__cuda_sm3x_div_rn_noftz_f32_slowpath)
$__internal_3_$__cuda_sm3x_div_rn_noftz_f32_slowpath:
[--C-:B------:R-:W-:Y:S01]  /*0200*/  SHF.R.U32.HI R6, RZ, 0x17, R3.reuse ;  /* 0x00000017ff067819 */ /* 0x100fe20000011603 */
[----:B------:R-:W-:Y:S01]  /*0210*/  BSSY.RECONVERGENT B1, `(.L_x_152) ;  /* 0x0000064000017945 */ /* 0x000fe20003800200 */
[--C-:B------:R-:W-:Y:S01]  /*0220*/  SHF.R.U32.HI R5, RZ, 0x17, R0.reuse ;  /* 0x00000017ff057819 */ /* 0x100fe20000011600 */
[----:B------:R-:W-:Y:S01]  /*0230*/  IMAD.MOV.U32 R7, RZ, RZ, R0 ;  /* 0x000000ffff077224 */ /* 0x000fe200078e0000 */
[----:B------:R-:W-:Y:S01]  /*0240*/  LOP3.LUT R6, R6, 0xff, RZ, 0xc0, !PT ;  /* 0x000000ff06067812 */ /* 0x000fe200078ec0ff */
[----:B------:R-:W-:Y:S01]  /*0250*/  IMAD.MOV.U32 R8, RZ, RZ, R3 ;  /* 0x000000ffff087224 */ /* 0x000fe200078e0003 */
[----:B------:R-:W-:-:S03]  /*0260*/  LOP3.LUT R5, R5, 0xff, RZ, 0xc0, !PT ;  /* 0x000000ff05057812 */ /* 0x000fc600078ec0ff */
[----:B------:R-:W-:Y:S02]  /*0270*/  VIADD R11, R6, 0xffffffff ;  /* 0xffffffff060b7836 */ /* 0x000fe40000000000 */
[----:B------:R-:W-:-:S03]  /*0280*/  VIADD R10, R5, 0xffffffff ;  /* 0xffffffff050a7836 */ /* 0x000fc60000000000 */
[----:B------:R-:W-:-:S04]  /*0290*/  ISETP.GT.U32.AND P0, PT, R11, 0xfd, PT ;  /* 0x000000fd0b00780c */ /* 0x000fc80003f04070 */
[----:B------:R-:W-:-:S13]  /*02a0*/  ISETP.GT.U32.OR P0, PT, R10, 0xfd, P0 ;  /* 0x000000fd0a00780c */ /* 0x000fda0000704470 */
[----:B------:R-:W-:Y:S01]  /*02b0*/  @!P0 IMAD.MOV.U32 R9, RZ, RZ, RZ ;  /* 0x000000ffff098224 */ /* 0x000fe200078e00ff */
        /* <DEDUP_REMOVED lines=19> */
[----:B------:R-:W-:Y:S02]  /*03f0*/  @P0 IMAD.MOV.U32 R9, RZ, RZ, RZ ;  /* 0x000000ffff090224 */ /* 0x000fe400078e00ff */
[----:B------:R-:W-:Y:S01]  /*0400*/  @!P0 FFMA R7, R0, 1.84467440737095516160e+19, RZ ;  /* 0x5f80000000078823 */ /* 0x000fe200000000ff */
[----:B------:R-:W-:Y:S02]  /*0410*/  @!P0 IMAD.MOV.U32 R9, RZ, RZ, -0x40 ;  /* 0xffffffc0ff098424 */ /* 0x000fe400078e00ff */
[----:B------:R-:W-:Y:S02]  /*0420*/  @!P1 FFMA R8, R3, 1.84467440737095516160e+19, RZ ;  /* 0x5f80000003089823 */ /* 0x000fe400000000ff */
[----:B------:R-:W-:-:S07]  /*0430*/  @!P1 VIADD R9, R9, 0x40 ;  /* 0x0000004009099836 */ /* 0x000fce0000000000 */
.L_x_153:
[----:B------:R-:W-:Y:S01]  /*0440*/  LEA R3, R6, 0xc0800000, 0x17 ;  /* 0xc080000006037811 */ /* 0x000fe200078eb8ff */
[----:B------:R-:W-:Y:S01]  /*0450*/  VIADD R5, R5, 0xffffff81 ;  /* 0xffffff8105057836 */ /* 0x000fe20000000000 */
[----:B------:R-:W-:Y:S03]  /*0460*/  BSSY.RECONVERGENT B2, `(.L_x_158) ;  /* 0x0000035000027945 */ /* 0x000fe60003800200 */
[----:B------:R-:W-:Y:S01]  /*0470*/  IMAD.IADD R3, R8, 0x1, -R3 ;  /* 0x0000000108037824 */ /* 0x000fe200078e0a03 */
[C---:B------:R-:W-:Y:S01]  /*0480*/  IADD3 R6, PT, PT, R5.reuse, 0x7f, -R6 ;  /* 0x0000007f05067810 */ /* 0x040fe20007ffe806 */
[----:B------:R-:W-:Y:S02]  /*0490*/  IMAD R0, R5, -0x800000, R7 ;  /* 0xff80000005007824 */ /* 0x000fe400078e0207 */
[----:B------:R-:W0:Y:S01]  /*04a0*/  MUFU.RCP R8, R3 ;  /* 0x0000000300087308 */ /* 0x000e220000001000 */
[----:B------:R-:W-:Y:S01]  /*04b0*/  FADD.FTZ R11, -R3, -RZ ;  /* 0x800000ff030b7221 */ /* 0x000fe20000010100 */
[----:B------:R-:W-:-:S03]  /*04c0*/  IMAD.IADD R6, R6, 0x1, R9 ;  /* 0x0000000106067824 */ /* 0x000fc600078e0209 */
        /* <DEDUP_REMOVED lines=9> */
[----:B------:R-:W-:-:S04]  /*0560*/  IMAD.IADD R9, R3, 0x1, R6 ;  /* 0x0000000103097824 */ /* 0x000fc800078e0206 */
[----:B------:R-:W-:-:S05]  /*0570*/  VIADD R3, R9, 0xffffffff ;  /* 0xffffffff09037836 */ /* 0x000fca0000000000 */
        /* <DEDUP_REMOVED lines=10> */
[CCC-:B------:R-:W-:Y:S01]  /*0620*/  FFMA.RM R6, R10.reuse, R8.reuse, R7.reuse ;  /* 0x000000080a067223 */ /* 0x1c0fe20000004007 */
[C---:B------:R-:W-:Y:S02]  /*0630*/  ISETP.NE.AND P2, PT, R9.reuse, RZ, PT ;  /* 0x000000ff0900720c */ /* 0x040fe40003f45270 */
[----:B------:R-:W-:Y:S02]  /*0640*/  ISETP.NE.AND P1, PT, R9, RZ, PT ;  /* 0x000000ff0900720c */ /* 0x000fe40003f25270 */
[----:B------:R-:W-:Y:S01]  /*0650*/  LOP3.LUT R5, R3, 0x7fffff, RZ, 0xc0, !PT ;  /* 0x007fffff03057812 */ /* 0x000fe200078ec0ff */
[----:B------:R-:W-:Y:S01]  /*0660*/  FFMA.RP R3, R10, R8, R7 ;  /* 0x000000080a037223 */ /* 0x000fe20000008007 */
[----:B------:R-:W-:Y:S02]  /*0670*/  VIADD R8, R9, 0x20 ;  /* 0x0000002009087836 */ /* 0x000fe40000000000 */
[----:B------:R-:W-:Y:S01]  /*0680*/  LOP3.LUT R5, R5, 0x800000, RZ, 0xfc, !PT ;  /* 0x0080000005057812 */ /* 0x000fe200078efcff */
[----:B------:R-:W-:Y:S01]  /*0690*/  IMAD.MOV R7, RZ, RZ, -R9 ;  /* 0x000000ffff077224 */ /* 0x000fe200078e0a09 */
[----:B------:R-:W-:-:S02]  /*06a0*/  FSETP.NEU.FTZ.AND P0, PT, R3, R6, PT ;  /* 0x000000060300720b */ /* 0x000fc40003f1d000 */
[----:B------:R-:W-:Y:S02]  /*06b0*/  SHF.L.U32 R8, R5, R8, RZ ;  /* 0x0000000805087219 */ /* 0x000fe400000006ff */
[----:B------:R-:W-:Y:S02]  /*06c0*/  SEL R6, R7, RZ, P2 ;  /* 0x000000ff07067207 */ /* 0x000fe40001000000 */
[----:B------:R-:W-:Y:S02]  /*06d0*/  ISETP.NE.AND P1, PT, R8, RZ, P1 ;  /* 0x000000ff0800720c */ /* 0x000fe40000f25270 */
[----:B------:R-:W-:Y:S02]  /*06e0*/  SHF.R.U32.HI R6, RZ, R6, R5 ;  /* 0x00000006ff067219 */ /* 0x000fe40000011605 */
[----:B------:R-:W-:Y:S02]  /*06f0*/  PLOP3.LUT P0, PT, P0, P1, PT, 0xf8, 0x8f ;  /* 0x00000000008f781c */ /* 0x000fe40000703f70 */
[----:B------:R-:W-:-:S02]  /*0700*/  SHF.R.U32.HI R8, RZ, 0x1, R6 ;  /* 0x00000001ff087819 */ /* 0x000fc40000011606 */
[----:B------:R-:W-:-:S04]  /*0710*/  SEL R3, RZ, 0x1, !P0 ;  /* 0x00000001ff037807 */ /* 0x000fc80004000000 */
[----:B------:R-:W-:-:S04]  /*0720*/  LOP3.LUT R3, R3, 0x1, R8, 0xf8, !PT ;  /* 0x0000000103037812 */ /* 0x000fc800078ef808 */
[----:B------:R-:W-:-:S05]  /*0730*/  LOP3.LUT R3, R3, R6, RZ, 0xc0, !PT ;  /* 0x0000000603037212 */ /* 0x000fca00078ec0ff */
[----:B------:R-:W-:-:S05]  /*0740*/  IMAD.IADD R3, R8, 0x1, R3 ;  /* 0x0000000108037824 */ /* 0x000fca00078e0203 */
[----:B------:R-:W-:Y:S01]  /*0750*/  LOP3.LUT R0, R3, R0, RZ, 0xfc, !PT ;  /* 0x0000000003007212 */ /* 0x000fe200078efcff */
[----:B------:R-:W-:Y:S06]  /*0760*/  BRA `(.L_x_161) ;  /* 0x0000000000107947 */ /* 0x000fec0003800000 */
.L_x_160:
[----:B------:R-:W-:-:S04]  /*0770*/  LOP3.LUT R0, R0, 0x80000000, RZ, 0xc0, !PT ;  /* 0x8000000000007812 */ /* 0x000fc800078ec0ff */
[----:B------:R-:W-:Y:S01]  /*0780*/  LOP3.LUT R0, R0, 0x7f800000, RZ, 0xfc, !PT ;  /* 0x7f80000000007812 */ /* 0x000fe200078efcff */
[----:B------:R-:W-:Y:S06]  /*0790*/  BRA `(.L_x_161) ;  /* 0x0000000000047947 */ /* 0x000fec0003800000 */
.L_x_159:
[----:B------:R-:W-:-:S07]  /*07a0*/  IMAD R0, R6, 0x800000, R0 ;  /* 0x0080000006007824 */ /* 0x000fce00078e0200 */
.L_x_161:
[----:B------:R-:W-:Y:S05]  /*07b0*/  BSYNC.RECONVERGENT B2 ;  /* 0x0000000000027941 */ /* 0x000fea0003800200 */
.L_x_158:
[----:B------:R-:W-:Y:S05]  /*07c0*/  BRA `(.L_x_162) ;  /* 0x0000000000207947 */ /* 0x000fea0003800000 */
.L_x_157:
[----:B------:R-:W-:-:S04]  /*07d0*/  LOP3.LUT R0, R8, 0x80000000, R7, 0x48, !PT ;  /* 0x8000000008007812 */ /* 0x000fc800078e4807 */
[----:B------:R-:W-:Y:S01]  /*07e0*/  LOP3.LUT R0, R0, 0x7f800000, RZ, 0xfc, !PT ;  /* 0x7f80000000007812 */ /* 0x000fe200078efcff */
[----:B------:R-:W-:Y:S06]  /*07f0*/  BRA `(.L_x_162) ;  /* 0x0000000000147947 */ /* 0x000fec0003800000 */
.L_x_156:
[----:B------:R-:W-:Y:S01]  /*0800*/  LOP3.LUT R0, R8, 0x80000000, R7, 0x48, !PT ;  /* 0x8000000008007812 */ /* 0x000fe200078e4807 */
[----:B------:R-:W-:Y:S06]  /*0810*/  BRA `(.L_x_162) ;  /* 0x00000000000c7947 */ /* 0x000fec0003800000 */
.L_x_155:
[----:B------:R-:W0:Y:S01]  /*0820*/  MUFU.RSQ R0, -QNAN ;  /* 0xffc0000000007908 */ /* 0x000e220000001400 */
[----:B------:R-:W-:Y:S05]  /*0830*/  BRA `(.L_x_162) ;  /* 0x0000000000047947 */ /* 0x000fea0003800000 */
.L_x_154:
[----:B------:R-:W-:-:S07]  /*0840*/  FADD.FTZ R0, R0, R3 ;  /* 0x0000000300007221 */ /* 0x000fce0000010000 */
.L_x_162:
[----:B------:R-:W-:Y:S05]  /*0850*/  BSYNC.RECONVERGENT B1 ;  /* 0x0000000000017941 */ /* 0x000fea0003800200 */
.L_x_152:
[----:B------:R-:W-:-:S04]  /*0860*/  IMAD.MOV.U32 R5, RZ, RZ, 0x0 ;  /* 0x00000000ff057424 */ /* 0x000fc800078e00ff */
[----:B0-----:R-:W-:Y:S05]  /*0870*/  RET.REL.NODEC R4 `(vectorDiv) ;  /* 0xfffffff404e07950 */ /* 0x001fea0003c3ffff */
.L_x_163:
        /* <DEDUP_REMOVED lines=16> */
.L_x_189:


//--------------------- .text.vectorAbs           --------------------------
	.section	.text.vectorAbs,"ax",@progbits
	.align	128
        .global         vectorAbs
        .type           vectorAbs,@function
        .size           vectorAbs,(.L_x_205 - vectorAbs)
        .other          vectorAbs,@"STO_CUDA_ENTRY STV_DEFAULT"
vectorAbs:
.text.vectorAbs:
        /* <DEDUP_REMOVED lines=14> */
[----:B---3--:R-:W-:-:S05]  /*00e0*/  FADD R7, |R2|, -RZ ;  /* 0x800000ff02077221 */ /* 0x008fca0000000200 */
[----:B------:R-:W-:Y:S01]  /*00f0*/  STG.E desc[UR4][R4.64], R7 ;  /* 0x0000000704007986 */ /* 0x000fe2000c101904 */
[----:B------:R-:W-:Y:S05]  /*0100*/  EXIT ;  /* 0x000000000000794d */ /* 0x000fea0003800000 */
.L_x_164:
        /* <DEDUP_REMOVED lines=15> */
.L_x_205:


//--------------------- .text.vectorSign          --------------------------
	.section	.text.vectorSign,"ax",@progbits
	.align	128
        .global         vectorSign
        .type           vectorSign,@function
        .size           vectorSign,(.L_x_206 - vectorSign)
        .other          vectorSign,@"STO_CUDA_ENTRY STV_DEFAULT"
vectorSign:
.text.vectorSign:
        /* <DEDUP_REMOVED lines=13> */
[----:B------:R-:W-:Y:S02]  /*00d0*/  HFMA2 R0, -RZ, RZ, 1.875, 0 ;  /* 0x3f800000ff007431 */ /* 0x000fe400000001ff */
[----:B--2---:R-:W-:Y:S01]  /*00e0*/  IMAD.WIDE R4, R7, 0x4, R4 ;  /* 0x0000000407047825 */ /* 0x004fe200078e0204 */
[----:B---3--:R-:W-:-:S04]  /*00f0*/  FSETP.GT.AND P0, PT, R2, RZ, PT ;  /* 0x000000ff0200720b */ /* 0x008fc80003f04000 */
[----:B------:R-:W-:-:S05]  /*0100*/  FSEL R7, R0, -1, P0 ;  /* 0xbf80000000077808 */ /* 0x000fca0000000000 */
[----:B------:R-:W-:Y:S01]  /*0110*/  STG.E desc[UR4][R4.64], R7 ;  /* 0x0000000704007986 */ /* 0x000fe2000c101904 */
[----:B------:R-:W-:Y:S05]  /*0120*/  EXIT ;  /* 0x000000000000794d */ /* 0x000fea0003800000 */
.L_x_165:
        /* <DEDUP_REMOVED lines=13> */
.L_x_206:


//--------------------- .text.vectorExp           --------------------------
	.section	.text.vectorExp,"ax",@progbits
	.align	128
        .global         vectorExp
        .type           vectorExp,@function
        .size           vectorExp,(.L_x_207 - vectorExp)
        .other          vectorExp,@"STO_CUDA_ENTRY STV_DEFAULT"
vectorExp:
.text.vectorExp:
        /* <DEDUP_REMOVED lines=10> */
[----:B0-----:R-:W-:-:S06]  /*00a0*/  IMAD.WIDE R2, R7, 0x4, R2 ;  /* 0x0000000407027825 */ /* 0x001fcc00078e0202 */
[----:B-1----:R-:W2:Y:S01]  /*00b0*/  LDG.E.CONSTANT R2, desc[UR4][R2.64] ;  /* 0x0000000402027981 */ /* 0x002ea2000c1e9900 */
[----:B------:R-:W-:Y:S01]  /*00c0*/  HFMA2 R5, -RZ, RZ, 0.96630859375, -0.0022525787353515625 ;  /* 0x3bbb989dff057431 */ /* 0x000fe200000001ff */
[----:B------:R-:W-:-:S04]  /*00d0*/  MOV R9, 0x437c0000 ;  /* 0x437c000000097802 */ /* 0x000fc80000000f00 */
[----:B--2---:R-:W-:Y:S02]  /*00e0*/  FFMA.SAT R0, R2, R5, 0.5 ;  /* 0x3f00000002007423 */ /* 0x004fe40000002005 */
[----:B------:R-:W0:Y:S02]  /*00f0*/  LDC.64 R4, c[0x0][0x388] ;  /* 0x0000e200ff047b82 */ /* 0x000e240000000a00 */
[----:B------:R-:W-:-:S04]  /*0100*/  FFMA.RM R0, R0, R9, 12582913 ;  /* 0x4b40000100007423 */ /* 0x000fc80000004009 */
[C---:B------:R-:W-:Y:S01]  /*0110*/  FADD R9, R0.reuse, -12583039 ;  /* 0xcb40007f00097421 */ /* 0x040fe20000000000 */
[----:B------:R-:W-:-:S03]  /*0120*/  SHF.L.U32 R0, R0, 0x17, RZ ;  /* 0x0000001700007819 */ /* 0x000fc600000006ff */
[----:B------:R-:W-:-:S04]  /*0130*/  FFMA R9, R2, 1.4426950216293334961, -R9 ;  /* 0x3fb8aa3b02097823 */ /* 0x000fc80000000809 */
[----:B------:R-:W-:-:S06]  /*0140*/  FFMA R9, R2, 1.925963033500011079e-08, R9 ;  /* 0x32a5706002097823 */ /* 0x000fcc0000000009 */
[----:B------:R-:W1:Y:S01]  /*0150*/  MUFU.EX2 R9, R9 ;  /* 0x0000000900097308 */ /* 0x000e620000000800 */
[----:B0-----:R-:W-:-:S04]  /*0160*/  IMAD.WIDE R2, R7, 0x4, R4 ;  /* 0x0000000407027825 */ /* 0x001fc800078e0204 */
[----:B-1----:R-:W-:-:S05]  /*0170*/  FMUL R5, R0, R9 ;  /* 0x0000000900057220 */ /* 0x002fca0000400000 */
[----:B------:R-:W-:Y:S01]  /*0180*/  STG.E desc[UR4][R2.64], R5 ;  /* 0x0000000502007986 */ /* 0x000fe2000c101904 */
[----:B------:R-:W-:Y:S05]  /*0190*/  EXIT ;  /* 0x000000000000794d */ /* 0x000fea0003800000 */
.L_x_166:
        /* <DEDUP_REMOVED lines=14> */
.L_x_207:


//--------------------- .text.vectorLog           --------------------------
	.section	.text.vectorLog,"ax",@progbits
	.align	128
        .global         vectorLog
        .type           vectorLog,@function
        .size           vectorLog,(.L_x_208 - vectorLog)
        .other          vectorLog,@"STO_CUDA_ENTRY STV_DEFAULT"
vectorLog:
.text.vectorLog:
        /* <DEDUP_REMOVED lines=11> */
[----:B-1----:R0:W2:Y:S01]  /*00b0*/  LDG.E.CONSTANT R0, desc[UR4][R2.64] ;  /* 0x0000000402007981 */ /* 0x0020a2000c1e9900 */
[----:B------:R-:W-:Y:S01]  /*00c0*/  HFMA2 R9, -RZ, RZ, 1.5048828125, 33.21875 ;  /* 0x3e055027ff097431 */ /* 0x000fe200000001ff */
[----:B0-----:R-:W0:Y:S02]  /*00d0*/  LDC.64 R2, c[0x0][0x388] ;  /* 0x0000e200ff027b82 */ /* 0x001e240000000a00 */
[----:B0-----:R-:W-:Y:S01]  /*00e0*/  IMAD.WIDE R2, R5, 0x4, R2 ;  /* 0x0000000405027825 */ /* 0x001fe200078e0202 */
[----:B--2---:R-:W-:-:S13]  /*00f0*/  FSETP.GEU.AND P0, PT, R0, 1.175494350822287508e-38, PT ;  /* 0x008000000000780b */ /* 0x004fda0003f0e000 */
[----:B------:R-:W-:-:S05]  /*0100*/  @!P0 FMUL R0, R0, 8388608 ;  /* 0x4b00000000008820 */ /* 0x000fca0000400000 */
[----:B------:R-:W-:-:S04]  /*0110*/  IADD3 R4, PT, PT, R0, -0x3f2aaaab, RZ ;  /* 0xc0d5555500047810 */ /* 0x000fc80007ffe0ff */
[----:B------:R-:W-:-:S04]  /*0120*/  LOP3.LUT R7, R4, 0xff800000, RZ, 0xc0, !PT ;  /* 0xff80000004077812 */ /* 0x000fc800078ec0ff */
[-C--:B------:R-:W-:Y:S02]  /*0130*/  IADD3 R4, PT, PT, R0, -R7.reuse, RZ ;  /* 0x8000000700047210 */ /* 0x080fe40007ffe0ff */
[----:B------:R-:W-:-:S03]  /*0140*/  I2FP.F32.S32 R7, R7 ;  /* 0x0000000700077245 */ /* 0x000fc60000201400 */
[----:B------:R-:W-:Y:S01]  /*0150*/  FADD R6, R4, -1 ;  /* 0xbf80000004067421 */ /* 0x000fe20000000000 */
[----:B------:R-:W-:Y:S02]  /*0160*/  FSEL R4, RZ, -23, P0 ;  /* 0xc1b80000ff047808 */ /* 0x000fe40000000000 */
[----:B------:R-:W-:Y:S01]  /*0170*/  ISETP.GT.U32.AND P0, PT, R0, 0x7f7fffff, PT ;  /* 0x7f7fffff0000780c */ /* 0x000fe20003f04070 */
[C---:B------:R-:W-:Y:S02]  /*0180*/  FFMA R9, R6.reuse, -R9, 0.14084610342979431152 ;  /* 0x3e1039f606097423 */ /* 0x040fe40000000809 */
[----:B------:R-:W-:Y:S01]  /*0190*/  FFMA R4, R7, 1.1920928955078125e-07, R4 ;  /* 0x3400000007047823 */ /* 0x000fe20000000004 */
[----:B------:R-:W-:Y:S01]  /*01a0*/  MOV R7, 0x7f800000 ;  /* 0x7f80000000077802 */ /* 0x000fe20000000f00 */
[----:B------:R-:W-:-:S04]  /*01b0*/  FFMA R9, R6, R9, -0.12148627638816833496 ;  /* 0xbdf8cdcc06097423 */ /* 0x000fc80000000009 */
[----:B------:R-:W-:-:S04]  /*01c0*/  FFMA R9, R6, R9, 0.13980610668659210205 ;  /* 0x3e0f295506097423 */ /* 0x000fc80000000009 */
[----:B------:R-:W-:-:S04]  /*01d0*/  FFMA R9, R6, R9, -0.16684235632419586182 ;  /* 0xbe2ad8b906097423 */ /* 0x000fc80000000009 */
[----:B------:R-:W-:-:S04]  /*01e0*/  FFMA R9, R6, R9, 0.20012299716472625732 ;  /* 0x3e4ced0b06097423 */ /* 0x000fc80000000009 */
[----:B------:R-:W-:-:S04]  /*01f0*/  FFMA R9, R6, R9, -0.24999669194221496582 ;  /* 0xbe7fff2206097423 */ /* 0x000fc80000000009 */
[----:B------:R-:W-:-:S04]  /*0200*/  FFMA R9, R6, R9, 0.33333182334899902344 ;  /* 0x3eaaaa7806097423 */ /* 0x000fc80000000009 */
[----:B------:R-:W-:-:S04]  /*0210*/  FFMA R9, R6, R9, -0.5 ;  /* 0xbf00000006097423 */ /* 0x000fc80000000009 */
[----:B------:R-:W-:-:S04]  /*0220*/  FMUL R9, R6, R9 ;  /* 0x0000000906097220 */ /* 0x000fc80000400000 */
[----:B------:R-:W-:-:S04]  /*0230*/  FFMA R9, R6, R9, R6 ;  /* 0x0000000906097223 */ /* 0x000fc80000000006 */
[----:B------:R-:W-:Y:S01]  /*0240*/  FFMA R4, R4, 0.69314718246459960938, R9 ;  /* 0x3f31721804047823 */ /* 0x000fe20000000009 */
[C---:B------:R-:W-:Y:S01]  /*0250*/  @P0 FFMA R4, R0.reuse, R7, +INF ;  /* 0x7f80000000040423 */ /* 0x040fe20000000007 */
[----:B------:R-:W-:-:S04]  /*0260*/  FSETP.NEU.AND P0, PT, R0, RZ, PT ;  /* 0x000000ff0000720b */ /* 0x000fc80003f0d000 */
[----:B------:R-:W-:-:S05]  /*0270*/  FSEL R5, R4, -INF , P0 ;  /* 0xff80000004057808 */ /* 0x000fca0000000000 */
[----:B------:R-:W-:Y:S01]  /*0280*/  STG.E desc[UR4][R2.64], R5 ;  /* 0x0000000502007986 */ /* 0x000fe2000c101904 */
[----:B------:R-:W-:Y:S05]  /*0290*/  EXIT ;  /* 0x000000000000794d */ /* 0x000fea0003800000 */
.L_x_167:
        /* <DEDUP_REMOVED lines=14> */
.L_x_208:


//--------------------- .text.vectorScalarAdd     --------------------------
	.section	.text.vectorScalarAdd,"ax",@progbits
	.align	128
        .global         vectorScalarAdd
        .type           vectorScalarAdd,@function
        .size           vectorScalarAdd,(.L_x_209 - vectorScalarAdd)
        .other          vectorScalarAdd,@"STO_CUDA_ENTRY STV_DEFAULT"
vectorScalarAdd:
.text.vectorScalarAdd:
        /* <DEDUP_REMOVED lines=14> */
[----:B---3--:R-:W-:-:S04]  /*00e0*/  IMAD.WIDE R4, R7, 0x4, R4 ;  /* 0x0000000407047825 */ /* 0x008fc800078e0204 */
[----:B--2---:R-:W-:-:S05]  /*00f0*/  FADD R7, R2, UR6 ;  /* 0x0000000602077e21 */ /* 0x004fca0008000000 */
[----:B------:R-:W-:Y:S01]  /*0100*/  STG.E desc[UR4][R4.64], R7 ;  /* 0x0000000704007986 */ /* 0x000fe2000c101904 */
[----:B------:R-:W-:Y:S05]  /*0110*/  EXIT ;  /* 0x000000000000794d */ /* 0x000fea0003800000 */
.L_x_168:
        /* <DEDUP_REMOVED lines=14> */
.L_x_209:


//--------------------- .text.matrixDiv           --------------------------
	.section	.text.matrixDiv,"ax",@progbits
	.align	128
        .global         matrixDiv
        .type           matrixDiv,@function
        .size           matrixDiv,(.L_x_190 - matrixDiv)
        .other          matrixDiv,@"STO_CUDA_ENTRY STV_DEFAULT"
matrixDiv:
.text.matrixDiv:
        /* <DEDUP_REMOVED lines=10> */
[----:B------:R-:W2:Y:S01]  /*00a0*/  LDC R7, c[0x0][0x388] ;  /* 0x0000e200ff077b82 */ /* 0x000ea20000000800 */
[----:B0-----:R-:W-:-:S05]  /*00b0*/  IMAD.WIDE R4, R3, 0x4, R4 ;  /* 0x0000000403047825 */ /* 0x001fca00078e0204 */
[----:B-1----:R-:W3:Y:S01]  /*00c0*/  LDG.E R0, desc[UR4][R4.64] ;  /* 0x0000000404007981 */ /* 0x002ee2000c1e1900 */
[----:B------:R-:W-:Y:S01]  /*00d0*/  BSSY.RECONVERGENT B0, `(.L_x_169) ;  /* 0x000000c000007945 */ /* 0x000fe20003800200 */
[----:B--2---:R-:W0:Y:S02]  /*00e0*/  MUFU.RCP R2, R7 ;  /* 0x0000000700027308 */ /* 0x004e240000001000 */
[----:B0-----:R-:W-:-:S04]  /*00f0*/  FFMA R3, R2, -R7, 1 ;  /* 0x3f80000002037423 */ /* 0x001fc80000000807 */
[----:B------:R-:W-:Y:S02]  /*0100*/  FFMA R3, R2, R3, R2 ;  /* 0x0000000302037223 */ /* 0x000fe40000000002 */
[----:B---3--:R-:W0:Y:S02]  /*0110*/  FCHK P0, R0, R7 ;  /* 0x0000000700007302 */ /* 0x008e240000000000 */
[----:B------:R-:W-:-:S04]  /*0120*/  FFMA R2, R0, R3, RZ ;  /* 0x0000000300027223 */ /* 0x000fc800000000ff */
[----:B------:R-:W-:-:S04]  /*0130*/  FFMA R6, R2, -R7, R0 ;  /* 0x8000000702067223 */ /* 0x000fc80000000000 */
[----:B------:R-:W-:Y:S01]  /*0140*/  FFMA R3, R3, R6, R2 ;  /* 0x0000000603037223 */ /* 0x000fe20000000002 */
[----:B0-----:R-:W-:Y:S06]  /*0150*/  @!P0 BRA `(.L_x_170) ;  /* 0x00000000000c8947 */ /* 0x001fec0003800000 */
[----:B------:R-:W-:-:S07]  /*0160*/  MOV R2, 0x180 ;  /* 0x0000018000027802 */ /* 0x000fce0000000f00 */
[----:B------:R-:W-:Y:S05]  /*0170*/  CALL.REL.NOINC `($__internal_4_$__cuda_sm3x_div_rn_noftz_f32_slowpath) ;  /* 0x0000000000107944 */ /* 0x000fea0003c00000 */
[----:B------:R-:W-:-:S07]  /*0180*/  IMAD.MOV.U32 R3, RZ, RZ, R0 ;  /* 0x000000ffff037224 */ /* 0x000fce00078e0000 */
.L_x_170:
[----:B------:R-:W-:Y:S05]  /*0190*/  BSYNC.RECONVERGENT B0 ;  /* 0x0000000000007941 */ /* 0x000fea0003800200 */
.L_x_169:
[----:B------:R-:W-:Y:S01]  /*01a0*/  STG.E desc[UR4][R4.64], R3 ;  /* 0x0000000304007986 */ /* 0x000fe2000c101904 */
[----:B------:R-:W-:Y:S05]  /*01b0*/  EXIT ;  /* 0x000000000000794d */ /* 0x000fea0003800000 */
        .weak           $__internal_4_$__cuda_sm3x_div_rn_noftz_f32_slowpath
        .type           $__internal_4_$__cuda_sm3x_div_rn_noftz_f32_slowpath,@function
        .size           $__internal_4_$__cuda_sm3x_div_rn_noftz_f32_slowpath,(.L_x_190 - $__internal_4_$__cuda_sm3x_div_rn_noftz_f32_slowpath)
$__internal_4_$__cuda_sm3x_div_rn_noftz_f32_slowpath:
[----:B------:R-:W0:Y:S01]  /*01c0*/  LDC R3, c[0x0][0x388] ;  /* 0x0000e200ff037b82 */ /* 0x000e220000000800 */
[--C-:B------:R-:W-:Y:S01]  /*01d0*/  SHF.R.U32.HI R6, RZ, 0x17, R0.reuse ;  /* 0x00000017ff067819 */ /* 0x100fe20000011600 */
[----:B------:R-:W1:Y:S01]  /*01e0*/  LDCU UR6, c[0x0][0x388] ;  /* 0x00007100ff0677ac */ /* 0x000e620008000800 */
[----:B------:R-:W-:Y:S01]  /*01f0*/  BSSY.RECONVERGENT B1, `(.L_x_171) ;  /* 0x0000064000017945 */ /* 0x000fe20003800200 */
[----:B------:R-:W-:Y:S01]  /*0200*/  IMAD.MOV.U32 R8, RZ, RZ, R0 ;  /* 0x000000ffff087224 */ /* 0x000fe200078e0000 */
[----:B------:R-:W-:-:S05]  /*0210*/  LOP3.LUT R6, R6, 0xff, RZ, 0xc0, !PT ;  /* 0x000000ff06067812 */ /* 0x000fca00078ec0ff */
[----:B------:R-:W-:Y:S02]  /*0220*/  VIADD R11, R6, 0xffffffff ;  /* 0xffffffff060b7836 */ /* 0x000fe40000000000 */
[----:B-1----:R-:W-:Y:S01]  /*0230*/  IMAD.U32 R9, RZ, RZ, UR6 ;  /* 0x00000006ff097e24 */ /* 0x002fe2000f8e00ff */
[----:B0-----:R-:W-:-:S04]  /*0240*/  SHF.R.U32.HI R7, RZ, 0x17, R3 ;  /* 0x00000017ff077819 */ /* 0x001fc80000011603 */
[----:B------:R-:W-:-:S05]  /*0250*/  LOP3.LUT R7, R7, 0xff, RZ, 0xc0, !PT ;  /* 0x000000ff07077812 */ /* 0x000fca00078ec0ff */
[----:B------:R-:W-:-:S05]  /*0260*/  VIADD R12, R7, 0xffffffff ;  /* 0xffffffff070c7836 */ /* 0x000fca0000000000 */
        /* <DEDUP_REMOVED lines=27> */
.L_x_172:
        /* <DEDUP_REMOVED lines=51> */
.L_x_179:
[----:B------:R-:W-:-:S04]  /*0750*/  LOP3.LUT R0, R0, 0x80000000, RZ, 0xc0, !PT ;  /* 0x8000000000007812 */ /* 0x000fc800078ec0ff */
[----:B------:R-:W-:Y:S01]  /*0760*/  LOP3.LUT R0, R0, 0x7f800000, RZ, 0xfc, !PT ;  /* 0x7f80000000007812 */ /* 0x000fe200078efcff */
[----:B------:R-:W-:Y:S06]  /*0770*/  BRA `(.L_x_180) ;  /* 0x0000000000047947 */ /* 0x000fec0003800000 */
.L_x_178:
[----:B------:R-:W-:-:S07]  /*0780*/  IMAD R0, R7, 0x800000, R0 ;  /* 0x0080000007007824 */ /* 0x000fce00078e0200 */
.L_x_180:
[----:B------:R-:W-:Y:S05]  /*0790*/  BSYNC.RECONVERGENT B2 ;  /* 0x0000000000027941 */ /* 0x000fea0003800200 */
.L_x_177:
[----:B------:R-:W-:Y:S05]  /*07a0*/  BRA `(.L_x_181) ;  /* 0x0000000000207947 */ /* 0x000fea0003800000 */
.L_x_176:
[----:B------:R-:W-:-:S04]  /*07b0*/  LOP3.LUT R0, R9, 0x80000000, R8, 0x48, !PT ;  /* 0x8000000009007812 */ /* 0x000fc800078e4808 */
[----:B------:R-:W-:Y:S01]  /*07c0*/  LOP3.LUT R0, R0, 0x7f800000, RZ, 0xfc, !PT ;  /* 0x7f80000000007812 */ /* 0x000fe200078efcff */
[----:B------:R-:W-:Y:S06]  /*07d0*/  BRA `(.L_x_181) ;  /* 0x0000000000147947 */ /* 0x000fec0003800000 */
.L_x_175:
[----:B------:R-:W-:Y:S01]  /*07e0*/  LOP3.LUT R0, R9, 0x80000000, R8, 0x48, !PT ;  /* 0x8000000009007812 */ /* 0x000fe200078e4808 */
[----:B------:R-:W-:Y:S06]  /*07f0*/  BRA `(.L_x_181) ;  /* 0x00000000000c7947 */ /* 0x000fec0003800000 */
.L_x_174:
[----:B------:R-:W0:Y:S01]  /*0800*/  MUFU.RSQ R0, -QNAN ;  /* 0xffc0000000007908 */ /* 0x000e220000001400 */
[----:B------:R-:W-:Y:S05]  /*0810*/  BRA `(.L_x_181) ;  /* 0x0000000000047947 */ /* 0x000fea0003800000 */
.L_x_173:
[----:B------:R-:W-:-:S07]  /*0820*/  FADD.FTZ R0, R0, R3 ;  /* 0x0000000300007221 */ /* 0x000fce0000010000 */
.L_x_181:
[----:B------:R-:W-:Y:S05]  /*0830*/  BSYNC.RECONVERGENT B1 ;  /* 0x0000000000017941 */ /* 0x000fea0003800200 */
.L_x_171:
[----:B------:R-:W-:-:S04]  /*0840*/  IMAD.MOV.U32 R3, RZ, RZ, 0x0 ;  /* 0x00000000ff037424 */ /* 0x000fc800078e00ff */
[----:B0-----:R-:W-:Y:S05]  /*0850*/  RET.REL.NODEC R2 `(matrixDiv) ;  /* 0xfffffff402e87950 */ /* 0x001fea0003c3ffff */
.L_x_182:
        /* <DEDUP_REMOVED lines=10> */
.L_x_190:


//--------------------- .text.vectorScalarSet     --------------------------
	.section	.text.vectorScalarSet,"ax",@progbits
	.align	128
        .global         vectorScalarSet
        .type           vectorScalarSet,@function
        .size           vectorScalarSet,(.L_x_211 - vectorScalarSet)
        .other          vectorScalarSet,@"STO_CUDA_ENTRY STV_DEFAULT"
vectorScalarSet:
.text.vectorScalarSet:
        /* <DEDUP_REMOVED lines=10> */
[----:B------:R-:W1:Y:S01]  /*00a0*/  LDC R7, c[0x0][0x388] ;  /* 0x0000e200ff077b82 */ /* 0x000e620000000800 */
[----:B0-----:R-:W-:-:S05]  /*00b0*/  IMAD.WIDE R2, R5, 0x4, R2 ;  /* 0x0000000405027825 */ /* 0x001fca00078e0202 */
[----:B-1----:R-:W-:Y:S01]  /*00c0*/  STG.E desc[UR4][R2.64], R7 ;  /* 0x0000000702007986 */ /* 0x002fe2000c101904 */
[----:B------:R-:W-:Y:S05]  /*00d0*/  EXIT ;  /* 0x000000000000794d */ /* 0x000fea0003800000 */
.L_x_183:
        /* <DEDUP_REMOVED lines=10> */
.L_x_211:


//--------------------- .nv.shared.reserved.0     --------------------------
	.section	.nv.shared.reserved.0,"aw",@nobits
	.weak		__nv_reservedSMEM_offset_0_alias
	.size		__nv_reservedSMEM_offset_0_alias, 0, 64
	.other		__nv_reservedSMEM_offset_0_alias,@"STO_CUDA_RESERVED_SHARED STV_DEFAULT"
__nv_reservedSMEM_offset_0_alias:
	.zero		0
	.zero		64


//--------------------- .nv.constant0.Softmax     --------------------------
	.section	.nv.constant0.Softmax,"a",@progbits
	.sectionflags	@""
	.align	4
.nv.constant0.Softmax:
	.zero		932


//--------------------- .nv.constant0.addBackCopy --------------------------
	.section	.nv.constant0.addBackCopy,"a",@progbits
	.sectionflags	@""
	.align	4
.nv.constant0.addBackCopy:
	.zero		928


//--------------------- .nv.constant0.addCopy     --------------------------
	.section	.nv.constant0.addCopy,"a",@progbits
	.sectionflags	@""
	.align	4
.nv.constant0.addCopy:
	.zero		928


//--------------------- .nv.constant0.MatAdd      --------------------------
	.section	.nv.constant0.MatAdd,"a",@progbits
	.sectionflags	@""
	.align	4
.nv.constant0.MatAdd:
	.zero		916


//--------------------- .nv.constant0.derSoftmax  --------------------------
	.section	.nv.constant0.derSoftmax,"a",@progbits
	.sectionflags	@""
	.align	4
.nv.constant0.derSoftmax:
	.zero		932


//--------------------- .nv.constant0.dropout     --------------------------
	.section	.nv.constant0.dropout,"a",@progbits
	.sectionflags	@""
	.align	4
.nv.constant0.dropout:
	.zero		916


//--------------------- .nv.constant0.mask        --------------------------
	.section	.nv.constant0.mask,"a",@progbits
	.sectionflags	@""
	.align	4
.nv.constant0.mask:
	.zero		924


//--------------------- .nv.constant0.vectorSqrt  --------------------------
	.section	.nv.constant0.vectorSqrt,"a",@progbits
	.sectionflags	@""
	.align	4
.nv.constant0.vectorSqrt:
	.zero		916


//--------------------- .nv.constant0.vectorSqr   --------------------------
	.section	.nv.constant0.vectorSqr,"a",@progbits
	.sectionflags	@""
	.align	4
.nv.constant0.vectorSqr:
	.zero		916


//--------------------- .nv.constant0.vectorPow   --------------------------
	.section	.nv.constant0.vectorPow,"a",@progbits
	.sectionflags	@""
	.align	4
.nv.constant0.vectorPow:
	.zero		920


//--------------------- .nv.constant0.vectorMin   --------------------------
	.section	.nv.constant0.vectorMin,"a",@progbits
	.sectionflags	@""
	.align	4
.nv.constant0.vectorMin:
	.zero		920


//--------------------- .nv.constant0.vectorMax   --------------------------
	.section	.nv.constant0.vectorMax,"a",@progbits
	.sectionflags	@""
	.align	4
.nv.constant0.vectorMax:
	.zero		920


//--------------------- .nv.constant0.vectorMul   --------------------------
	.section	.nv.constant0.vectorMul,"a",@progbits
	.sectionflags	@""
	.align	4
.nv.constant0.vectorMul:
	.zero		924


//--------------------- .nv.constant0.vectorDiv   --------------------------
	.section	.nv.constant0.vectorDiv,"a",@progbits
	.sectionflags	@""
	.align	4
.nv.constant0.vectorDiv:
	.zero		924


//--------------------- .nv.constant0.vectorAbs   --------------------------
	.section	.nv.constant0.vectorAbs,"a",@progbits
	.sectionflags	@""
	.align	4
.nv.constant0.vectorAbs:
	.zero		916


//--------------------- .nv.constant0.vectorSign  --------------------------
	.section	.nv.constant0.vectorSign,"a",@progbits
	.sectionflags	@""
	.align	4
.nv.constant0.vectorSign:
	.zero		916


//--------------------- .nv.constant0.vectorExp   --------------------------
	.section	.nv.constant0.vectorExp,"a",@progbits
	.sectionflags	@""
	.align	4
.nv.constant0.vectorExp:
	.zero		916


//--------------------- .nv.constant0.vectorLog   --------------------------
	.section	.nv.constant0.vectorLog,"a",@progbits
	.sectionflags	@""
	.align	4
.nv.constant0.vectorLog:
	.zero		916


//--------------------- .nv.constant0.vectorScalarAdd --------------------------
	.section	.nv.constant0.vectorScalarAdd,"a",@progbits
	.sectionflags	@""
	.align	4
.nv.constant0.vectorScalarAdd:
	.zero		920


//--------------------- .nv.constant0.matrixDiv   --------------------------
	.section	.nv.constant0.matrixDiv,"a",@progbits
	.sectionflags	@""
	.align	4
.nv.constant0.matrixDiv:
	.zero		912


//--------------------- .nv.constant0.vectorScalarSet --------------------------
	.section	.nv.constant0.vectorScalarSet,"a",@progbits
	.sectionflags	@""
	.align	4
.nv.constant0.vectorScalarSet:
	.zero		912


//--------------------- SYMBOLS --------------------------

	.type		.nv.reservedSmem.offset0,@object
	.size		.nv.reservedSmem.offset0,0x4
